	.target	sm_90a

	.elftype	@"ET_EXEC"


//--------------------- .note.nv.tkinfo           --------------------------
	.section	.note.nv.tkinfo,"",@"SHT_NOTE"
	.sectionflags	@"SHF_NOTE_NV_TKINFO"
	.tkinfo
        /*0018*/ 	.word	0x00000002
        /*0030*/ 	.string	""
        /*0030*/ 	.string	"ptxas"
        /*0030*/ 	.string	"Cuda compilation tools, release 13.0, V13.0.88"
        /*0030*/ 	.string	"Build cuda_13.0.r13.0/compiler.36424714_0"
        /*0030*/ 	.string	"-v  -suppress-debug-info  -lineinfo  -arch sm_90a "



//--------------------- .note.nv.cuinfo           --------------------------
	.section	.note.nv.cuinfo,"",@"SHT_NOTE"
	.sectionflags	@"SHF_NOTE_NV_CUINFO"
        /*0018*/ 	.short	0x0002
        /*001a*/ 	.short	0x005a
        /*001c*/ 	.short	0x0082
	.zero		2


//--------------------- .nv.info                  --------------------------
	.section	.nv.info,"",@"SHT_CUDA_INFO"
	.align	4


	//----- nvinfo : EIATTR_REGCOUNT
	.align		4
        /*0000*/ 	.byte	0x04, 0x2f
        /*0002*/ 	.short	(.L_1 - .L_0)
	.align		4
.L_0:
        /*0004*/ 	.word	index@(matmul_kernel)
        /*0008*/ 	.word	0x000000ff


	//----- nvinfo : EIATTR_FRAME_SIZE
	.align		4
.L_1:
        /*000c*/ 	.byte	0x04, 0x11
        /*000e*/ 	.short	(.L_3 - .L_2)
	.align		4
.L_2:
        /*0010*/ 	.word	index@(matmul_kernel)
        /*0014*/ 	.word	0x00000000


	//----- nvinfo : EIATTR_MIN_STACK_SIZE
	.align		4
.L_3:
        /*0018*/ 	.byte	0x04, 0x12
        /*001a*/ 	.short	(.L_5 - .L_4)
	.align		4
.L_4:
        /*001c*/ 	.word	index@(matmul_kernel)
        /*0020*/ 	.word	0x00000000
.L_5:


//--------------------- .nv.compat                --------------------------
	.section	.nv.compat,"",@"SHT_CUDA_COMPAT_INFO"
	.align	4
        /*0000*/ 	.byte	0x02, 0x09, 0x01, 0x00, 0x02, 0x02, 0x04, 0x00, 0x02, 0x05, 0x05, 0x00, 0x03, 0x07, 0x01, 0x01
        /*0010*/ 	.byte	0x02, 0x03, 0x00, 0x00, 0x02, 0x06, 0x01, 0x00, 0x04, 0x0b, 0x08, 0x00, 0x00, 0x00, 0x00, 0x00
        /*0020*/ 	.byte	0x00, 0x00, 0x00, 0x00


//--------------------- .nv.info.matmul_kernel    --------------------------
	.section	.nv.info.matmul_kernel,"",@"SHT_CUDA_INFO"
	.sectionflags	@""
	.align	4


	//----- nvinfo : EIATTR_CUDA_API_VERSION
	.align		4
        /*0000*/ 	.byte	0x04, 0x37
        /*0002*/ 	.short	(.L_7 - .L_6)
.L_6:
        /*0004*/ 	.word	0x00000082


	//----- nvinfo : EIATTR_KPARAM_INFO
	.align		4
.L_7:
        /*0008*/ 	.byte	0x04, 0x17
        /*000a*/ 	.short	(.L_9 - .L_8)
.L_8:
        /*000c*/ 	.word	0x00000000
        /*0010*/ 	.short	0x000d
        /*0012*/ 	.short	0x0048
        /*0014*/ 	.byte	0x00, 0xf4, 0x21, 0x00


	//----- nvinfo : EIATTR_KPARAM_INFO
	.align		4
.L_9:
        /*0018*/ 	.byte	0x04, 0x17
        /*001a*/ 	.short	(.L_11 - .L_10)
.L_10:
        /*001c*/ 	.word	0x00000000
        /*0020*/ 	.short	0x000c
        /*0022*/ 	.short	0x0040
        /*0024*/ 	.byte	0x00, 0xf4, 0x21, 0x00


	//----- nvinfo : EIATTR_KPARAM_INFO
	.align		4
.L_11:
        /*0028*/ 	.byte	0x04, 0x17
        /*002a*/ 	.short	(.L_13 - .L_12)
.L_12:
        /*002c*/ 	.word	0x00000000
        /*0030*/ 	.short	0x000b
        /*0032*/ 	.short	0x0038
        /*0034*/ 	.byte	0x00, 0xf0, 0x11, 0x00


	//----- nvinfo : EIATTR_KPARAM_INFO
	.align		4
.L_13:
        /*0038*/ 	.byte	0x04, 0x17
        /*003a*/ 	.short	(.L_15 - .L_14)
.L_14:
        /*003c*/ 	.word	0x00000000
        /*0040*/ 	.short	0x000a
        /*0042*/ 	.short	0x0034
        /*0044*/ 	.byte	0x00, 0xf0, 0x11, 0x00


	//----- nvinfo : EIATTR_KPARAM_INFO
	.align		4
.L_15:
        /*0048*/ 	.byte	0x04, 0x17
        /*004a*/ 	.short	(.L_17 - .L_16)
.L_16:
        /*004c*/ 	.word	0x00000000
        /*0050*/ 	.short	0x0009
        /*0052*/ 	.short	0x0030
        /*0054*/ 	.byte	0x00, 0xf0, 0x11, 0x00


	//----- nvinfo : EIATTR_KPARAM_INFO
	.align		4
.L_17:
        /*0058*/ 	.byte	0x04, 0x17
        /*005a*/ 	.short	(.L_19 - .L_18)
.L_18:
        /*005c*/ 	.word	0x00000000
        /*0060*/ 	.short	0x0008
        /*0062*/ 	.short	0x002c
        /*0064*/ 	.byte	0x00, 0xf0, 0x11, 0x00


	//----- nvinfo : EIATTR_KPARAM_INFO
	.align		4
.L_19:
        /*0068*/ 	.byte	0x04, 0x17
        /*006a*/ 	.short	(.L_21 - .L_20)
.L_20:
        /*006c*/ 	.word	0x00000000
        /*0070*/ 	.short	0x0007
        /*0072*/ 	.short	0x0028
        /*0074*/ 	.byte	0x00, 0xf0, 0x11, 0x00


	//----- nvinfo : EIATTR_KPARAM_INFO
	.align		4
.L_21:
        /*0078*/ 	.byte	0x04, 0x17
        /*007a*/ 	.short	(.L_23 - .L_22)
.L_22:
        /*007c*/ 	.word	0x00000000
        /*0080*/ 	.short	0x0006
        /*0082*/ 	.short	0x0024
        /*0084*/ 	.byte	0x00, 0xf0, 0x11, 0x00


	//----- nvinfo : EIATTR_KPARAM_INFO
	.align		4
.L_23:
        /*0088*/ 	.byte	0x04, 0x17
        /*008a*/ 	.short	(.L_25 - .L_24)
.L_24:
        /*008c*/ 	.word	0x00000000
        /*0090*/ 	.short	0x0005
        /*0092*/ 	.short	0x0020
        /*0094*/ 	.byte	0x00, 0xf0, 0x11, 0x00


	//----- nvinfo : EIATTR_KPARAM_INFO
	.align		4
.L_25:
        /*0098*/ 	.byte	0x04, 0x17
        /*009a*/ 	.short	(.L_27 - .L_26)
.L_26:
        /*009c*/ 	.word	0x00000000
        /*00a0*/ 	.short	0x0004
        /*00a2*/ 	.short	0x001c
        /*00a4*/ 	.byte	0x00, 0xf0, 0x11, 0x00


	//----- nvinfo : EIATTR_KPARAM_INFO
	.align		4
.L_27:
        /*00a8*/ 	.byte	0x04, 0x17
        /*00aa*/ 	.short	(.L_29 - .L_28)
.L_28:
        /*00ac*/ 	.word	0x00000000
        /*00b0*/ 	.short	0x0003
        /*00b2*/ 	.short	0x0018
        /*00b4*/ 	.byte	0x00, 0xf0, 0x11, 0x00


	//----- nvinfo : EIATTR_KPARAM_INFO
	.align		4
.L_29:
        /*00b8*/ 	.byte	0x04, 0x17
        /*00ba*/ 	.short	(.L_31 - .L_30)
.L_30:
        /*00bc*/ 	.word	0x00000000
        /*00c0*/ 	.short	0x0002
        /*00c2*/ 	.short	0x0010
        /*00c4*/ 	.byte	0x00, 0xf4, 0x21, 0x00


	//----- nvinfo : EIATTR_KPARAM_INFO
	.align		4
.L_31:
        /*00c8*/ 	.byte	0x04, 0x17
        /*00ca*/ 	.short	(.L_33 - .L_32)
.L_32:
        /*00cc*/ 	.word	0x00000000
        /*00d0*/ 	.short	0x0001
        /*00d2*/ 	.short	0x0008
        /*00d4*/ 	.byte	0x00, 0xf4, 0x21, 0x00


	//----- nvinfo : EIATTR_KPARAM_INFO
	.align		4
.L_33:
        /*00d8*/ 	.byte	0x04, 0x17
        /*00da*/ 	.short	(.L_35 - .L_34)
.L_34:
        /*00dc*/ 	.word	0x00000000
        /*00e0*/ 	.short	0x0000
        /*00e2*/ 	.short	0x0000
        /*00e4*/ 	.byte	0x00, 0xf4, 0x21, 0x00


	//----- nvinfo : EIATTR_EXPLICIT_CLUSTER
	.align		4
.L_35:
        /*00e8*/ 	.byte	0x01, 0x3e
	.zero		2


	//----- nvinfo : EIATTR_CTA_PER_CLUSTER
	.align		4
        /*00ec*/ 	.byte	0x04, 0x3d
        /*00ee*/ 	.short	(.L_37 - .L_36)
.L_36:
        /*00f0*/ 	.word	0x00000002
        /*00f4*/ 	.word	0x00000001
        /*00f8*/ 	.word	0x00000001


	//----- nvinfo : EIATTR_SPARSE_MMA_MASK
	.align		4
.L_37:
        /*00fc*/ 	.byte	0x03, 0x50
        /*00fe*/ 	.short	0x0000


	//----- nvinfo : EIATTR_MAXREG_COUNT
	.align		4
        /*0100*/ 	.byte	0x03, 0x1b
        /*0102*/ 	.short	0x00ff


	//----- nvinfo : EIATTR_NUM_BARRIERS
	.align		4
        /*0104*/ 	.byte	0x02, 0x4c
        /*0106*/ 	.byte	0x01
	.zero		1


	//----- nvinfo : EIATTR_MERCURY_ISA_VERSION
	.align		4
        /*0108*/ 	.byte	0x03, 0x5f
        /*010a*/ 	.short	0x0101


	//----- nvinfo : EIATTR_EXIT_INSTR_OFFSETS
	.align		4
        /*010c*/ 	.byte	0x04, 0x1c
        /*010e*/ 	.short	(.L_39 - .L_38)


	//   ....[0]....
.L_38:
        /*0110*/ 	.word	0x00009070


	//   ....[1]....
        /*0114*/ 	.word	0x00009090


	//----- nvinfo : EIATTR_REQNTID
	.align		4
.L_39:
        /*0118*/ 	.byte	0x04, 0x10
        /*011a*/ 	.short	(.L_41 - .L_40)
.L_40:
        /*011c*/ 	.word	0x00000080
        /*0120*/ 	.word	0x00000001
        /*0124*/ 	.word	0x00000001


	//----- nvinfo : EIATTR_CBANK_PARAM_SIZE
	.align		4
.L_41:
        /*0128*/ 	.byte	0x03, 0x19
        /*012a*/ 	.short	0x0050


	//----- nvinfo : EIATTR_PARAM_CBANK
	.align		4
        /*012c*/ 	.byte	0x04, 0x0a
        /*012e*/ 	.short	(.L_43 - .L_42)
	.align		4
.L_42:
        /*0130*/ 	.word	index@(.nv.constant0.matmul_kernel)
        /*0134*/ 	.short	0x0210
        /*0136*/ 	.short	0x0050


	//----- nvinfo : EIATTR_SW_WAR
	.align		4
.L_43:
        /*0138*/ 	.byte	0x04, 0x36
        /*013a*/ 	.short	(.L_45 - .L_44)
.L_44:
        /*013c*/ 	.word	0x00000008
.L_45:


//--------------------- .nv.callgraph             --------------------------
	.section	.nv.callgraph,"",@"SHT_CUDA_CALLGRAPH"
	.align	4
	.sectionentsize	8
	.align		4
        /*0000*/ 	.word	0x00000000
	.align		4
        /*0004*/ 	.word	0xffffffff
	.align		4
        /*0008*/ 	.word	0x00000000
	.align		4
        /*000c*/ 	.word	0xfffffffe
	.align		4
        /*0010*/ 	.word	0x00000000
	.align		4
        /*0014*/ 	.word	0xfffffffd
	.align		4
        /*0018*/ 	.word	0x00000000
	.align		4
        /*001c*/ 	.word	0xfffffffc


//--------------------- .text.matmul_kernel       --------------------------
	.section	.text.matmul_kernel,"ax",@progbits
	.align	128
        .global         matmul_kernel
        .type           matmul_kernel,@function
        .size           matmul_kernel,(.L_x_3 - matmul_kernel)
        .other          matmul_kernel,@"STO_CUDA_ENTRY STV_DEFAULT"
matmul_kernel:
.text.matmul_kernel:
[----:B------:R-:W-:Y:S01]  /*0000*/  LDC R1, c[0x0][0x28] ;  /* 0x00000a00ff017b82 */ /* 0x000fe20000000800 */
[----:B------:R-:W-:Y:S01]  /*0010*/  ULDC.64 UR18, c[0x0][0x228] ;  /* 0x00008a0000127ab9 */ /* 0x000fe20000000a00 */
[----:B------:R-:W1:Y:S01]  /*0020*/  S2R R12, SR_TID.X ;  /* 0x00000000000c7919 */ /* 0x000e620000002100 */
[----:B------:R-:W-:Y:S01]  /*0030*/  UIADD3 UR4, UR19, 0x7f, URZ ;  /* 0x0000007f13047890 */ /* 0x000fe2000fffe03f */
[----:B------:R-:W-:Y:S01]  /*0040*/  IABS R10, UR18 ;  /* 0x00000012000a7c13 */ /* 0x000fe20008000000 */
[----:B------:R-:W-:Y:S01]  /*0050*/  ULDC.64 UR12, c[0x0][0x230] ;  /* 0x00008c00000c7ab9 */ /* 0x000fe20000000a00 */
[----:B------:R-:W-:Y:S01]  /*0060*/  ULDC.64 UR26, c[0x0][0x238] ;  /* 0x00008e00001a7ab9 */ /* 0x000fe20000000a00 */
[----:B------:R-:W-:Y:S01]  /*0070*/  USHF.R.S32.HI UR5, URZ, 0x1f, UR4 ;  /* 0x0000001f3f057899 */ /* 0x000fe20008011404 */
[----:B------:R-:W-:Y:S01]  /*0080*/  IMAD.U32 R78, RZ, RZ, UR26 ;  /* 0x0000001aff4e7e24 */ /* 0x000fe2000f8e00ff */
[----:B------:R-:W-:Y:S01]  /*0090*/  LOP3.LUT R91, RZ, UR19, RZ, 0x33, !PT ;  /* 0x00000013ff5b7c12 */ /* 0x000fe2000f8e33ff */
[----:B------:R-:W-:Y:S01]  /*00a0*/  IMAD.U32 R192, RZ, RZ, UR26 ;  /* 0x0000001affc07e24 */ /* 0x000fe2000f8e00ff */
[----:B------:R-:W-:Y:S01]  /*00b0*/  ULEA.HI UR5, UR5, UR4, URZ, 0x7 ;  /* 0x0000000405057291 */ /* 0x000fe2000f8f383f */
[----:B------:R-:W-:Y:S01]  /*00c0*/  IMAD.U32 R15, RZ, RZ, UR26 ;  /* 0x0000001aff0f7e24 */ /* 0x000fe2000f8e00ff */
[----:B------:R-:W-:Y:S01]  /*00d0*/  ULDC.64 UR24, c[0x0][0x210] ;  /* 0x0000840000187ab9 */ /* 0x000fe20000000a00 */
[----:B------:R-:W2:Y:S01]  /*00e0*/  S2UR UR4, SR_CTAID.X ;  /* 0x00000000000479c3 */ /* 0x000ea20000002500 */
[----:B------:R-:W-:Y:S01]  /*00f0*/  USHF.R.S32.HI UR5, URZ, 0x7, UR5 ;  /* 0x000000073f057899 */ /* 0x000fe20008011405 */
[----:B------:R-:W-:Y:S01]  /*0100*/  IMAD.U32 R17, RZ, RZ, UR26 ;  /* 0x0000001aff117e24 */ /* 0x000fe2000f8e00ff */
[----:B------:R-:W-:Y:S01]  /*0110*/  ULDC.64 UR28, c[0x0][0x218] ;  /* 0x00008600001c7ab9 */ /* 0x000fe20000000a00 */
[----:B------:R-:W-:Y:S01]  /*0120*/  IMAD.U32 R19, RZ, RZ, UR26 ;  /* 0x0000001aff137e24 */ /* 0x000fe2000f8e00ff */
[----:B------:R-:W-:Y:S01]  /*0130*/  USHF.L.U32 UR6, UR5, 0x3, URZ ;  /* 0x0000000305067899 */ /* 0x000fe2000800063f */
[----:B------:R-:W-:Y:S01]  /*0140*/  IMAD.U32 R21, RZ, RZ, UR26 ;  /* 0x0000001aff157e24 */ /* 0x000fe2000f8e00ff */
[----:B------:R-:W-:Y:S01]  /*0150*/  ULDC.64 UR20, c[0x0][0x208] ;  /* 0x0000820000147ab9 */ /* 0x000fe20000000a00 */
[----:B------:R-:W-:Y:S01]  /*0160*/  IMAD.U32 R23, RZ, RZ, UR26 ;  /* 0x0000001aff177e24 */ /* 0x000fe2000f8e00ff */
[----:B------:R-:W-:-:S02]  /*0170*/  USHF.L.U32 UR22, UR26, 0x6, URZ ;  /* 0x000000061a167899 */ /* 0x000fc4000800063f */
[----:B------:R-:W-:Y:S01]  /*0180*/  IMAD.U32 R25, RZ, RZ, UR26 ;  /* 0x0000001aff197e24 */ /* 0x000fe2000f8e00ff */
[----:B------:R-:W-:Y:S01]  /*0190*/  USHF.L.U32 UR14, UR27, 0x6, URZ ;  /* 0x000000061b0e7899 */ /* 0x000fe2000800063f */
[----:B------:R-:W-:Y:S02]  /*01a0*/  IMAD.U32 R4, RZ, RZ, UR6 ;  /* 0x00000006ff047e24 */ /* 0x000fe4000f8e00ff */
[----:B------:R-:W-:Y:S02]  /*01b0*/  IMAD.U32 R27, RZ, RZ, UR26 ;  /* 0x0000001aff1b7e24 */ /* 0x000fe4000f8e00ff */
[----:B------:R-:W-:Y:S01]  /*01c0*/  IMAD.U32 R29, RZ, RZ, UR26 ;  /* 0x0000001aff1d7e24 */ /* 0x000fe2000f8e00ff */
[-C--:B------:R-:W-:Y:S01]  /*01d0*/  IABS R0, R4.reuse ;  /* 0x0000000400007213 */ /* 0x080fe20000000000 */
[----:B------:R-:W-:Y:S01]  /*01e0*/  IMAD.U32 R33, RZ, RZ, UR26 ;  /* 0x0000001aff217e24 */ /* 0x000fe2000f8e00ff */
[----:B------:R-:W-:Y:S01]  /*01f0*/  IABS R4, R4 ;  /* 0x0000000400047213 */ /* 0x000fe20000000000 */
[----:B------:R-:W-:Y:S01]  /*0200*/  IMAD.U32 R43, RZ, RZ, UR26 ;  /* 0x0000001aff2b7e24 */ /* 0x000fe2000f8e00ff */
[----:B------:R-:W-:-:S02]  /*0210*/  R2UR UR10, R0 ;  /* 0x00000000000a72ca */ /* 0x000fc400000e0000 */
[C---:B-1----:R-:W-:Y:S02]  /*0220*/  LOP3.LUT R207, R12.reuse, 0x3f, RZ, 0xc0, !PT ;  /* 0x0000003f0ccf7812 */ /* 0x042fe400078ec0ff */
[----:B--2---:R-:W-:Y:S01]  /*0230*/  I2FP.F32.U32 R2, UR4 ;  /* 0x0000000400027c45 */ /* 0x004fe20008201000 */
[----:B------:R-:W-:Y:S01]  /*0240*/  ULDC UR4, c[0x0][0x150] ;  /* 0x0000540000047ab9 */ /* 0x000fe20000000800 */
[C---:B------:R-:W-:Y:S01]  /*0250*/  LEA.HI R57, R12.reuse, 0xe, RZ, 0x1a ;  /* 0x0000000e0c397811 */ /* 0x040fe200078fd0ff */
[----:B------:R-:W-:Y:S01]  /*0260*/  IMAD R59, R207, UR27, RZ ;  /* 0x0000001bcf3b7c24 */ /* 0x000fe2000f8e02ff */
[----:B------:R-:W-:Y:S01]  /*0270*/  LEA.HI R205, R12, 0x1e, RZ, 0x1a ;  /* 0x0000001e0ccd7811 */ /* 0x000fe200078fd0ff */
[----:B------:R-:W-:Y:S01]  /*0280*/  FMUL R3, R2, UR4 ;  /* 0x0000000402037c20 */ /* 0x000fe20008400000 */
[----:B------:R-:W-:Y:S01]  /*0290*/  UMOV UR4, URZ ;  /* 0x0000003f00047c82 */ /* 0x000fe20008000000 */
[----:B------:R-:W-:Y:S01]  /*02a0*/  IMAD R104, R57, UR26, RZ ;  /* 0x0000001a39687c24 */ /* 0x000fe2000f8e02ff */
[C---:B------:R-:W-:Y:S01]  /*02b0*/  LEA.HI R206, R12.reuse, 0x2e, RZ, 0x1a ;  /* 0x0000002e0cce7811 */ /* 0x040fe200078fd0ff */
[----:B------:R-:W1:Y:S01]  /*02c0*/  I2F.RP R0, UR10 ;  /* 0x0000000a00007d06 */ /* 0x000e620008209400 */
[----:B------:R-:W-:-:S05]  /*02d0*/  LEA.HI R208, R12, 0x3e, RZ, 0x1a ;  /* 0x0000003e0cd07811 */ /* 0x000fca00078fd0ff */
[----:B------:R-:W-:Y:S02]  /*02e0*/  IMAD R122, R208, UR26, RZ ;  /* 0x0000001ad07a7c24 */ /* 0x000fe4000f8e02ff */
[----:B------:R-:W2:Y:S08]  /*02f0*/  F2I.U32.TRUNC.NTZ R3, R3 ;  /* 0x0000000300037305 */ /* 0x000eb0000020f000 */
[----:B-1----:R-:W1:Y:S01]  /*0300*/  MUFU.RCP R0, R0 ;  /* 0x0000000000007308 */ /* 0x002e620000001000 */
[----:B--2---:R-:W-:Y:S01]  /*0310*/  R2UR UR8, R3 ;  /* 0x00000000030872ca */ /* 0x004fe200000e0000 */
[----:B-1----:R-:W-:-:S12]  /*0320*/  VIADD R2, R0, 0xffffffe ;  /* 0x0ffffffe00027836 */ /* 0x002fd80000000000 */
[----:B------:R-:W-:Y:S01]  /*0330*/  IMAD.U32 R5, RZ, RZ, UR8 ;  /* 0x00000008ff057e24 */ /* 0x000fe2000f8e00ff */
[----:B------:R-:W1:Y:S04]  /*0340*/  F2I.FTZ.U32.TRUNC.NTZ R2, R2 ;  /* 0x0000000200027305 */ /* 0x000e68000021f000 */
[----:B------:R-:W-:-:S04]  /*0350*/  IABS R0, R5 ;  /* 0x0000000500007213 */ /* 0x000fc80000000000 */
[----:B------:R-:W-:Y:S01]  /*0360*/  R2UR UR9, R0 ;  /* 0x00000000000972ca */ /* 0x000fe200000e0000 */
[----:B------:R-:W-:Y:S01]  /*0370*/  IMAD.MOV R0, RZ, RZ, -R4 ;  /* 0x000000ffff007224 */ /* 0x000fe200078e0a04 */
[----:B-1----:R-:W-:-:S13]  /*0380*/  R2UR UR5, R2 ;  /* 0x00000000020572ca */ /* 0x002fda00000e0000 */
[----:B------:R-:W-:-:S04]  /*0390*/  UIADD3 UR7, URZ, -UR5, URZ ;  /* 0x800000053f077290 */ /* 0x000fc8000fffe03f */
[----:B------:R-:W-:-:S04]  /*03a0*/  UIMAD UR7, UR7, UR10, URZ ;  /* 0x0000000a070772a4 */ /* 0x000fc8000f8e023f */
[----:B------:R-:W-:-:S03]  /*03b0*/  UIMAD.WIDE.U32 UR4, UR5, UR7, UR4 ;  /* 0x00000007050472a5 */ /* 0x000fc6000f8e0004 */
[----:B------:R-:W-:Y:S01]  /*03c0*/  R2UR UR7, R0 ;  /* 0x00000000000772ca */ /* 0x000fe200000e0000 */
[----:B------:R-:W-:-:S12]  /*03d0*/  UIMAD.WIDE.U32 UR4, UR5, UR9, URZ ;  /* 0x00000009050472a5 */ /* 0x000fd8000f8e003f */
[----:B------:R-:W-:-:S04]  /*03e0*/  UIMAD UR4, UR5, UR7, UR9 ;  /* 0x00000007050472a4 */ /* 0x000fc8000f8e0209 */
[----:B------:R-:W-:-:S11]  /*03f0*/  UISETP.GT.U32.AND UP0, UPT, UR10, UR4, UPT ;  /* 0x000000040a00728c */ /* 0x000fd6000bf04070 */
[----:B------:R-:W-:Y:S02]  /*0400*/  @!UP0 UIADD3 UR4, UR4, -UR10, URZ ;  /* 0x8000000a04048290 */ /* 0x000fe4000fffe03f */
[----:B------:R-:W-:Y:S02]  /*0410*/  @!UP0 UIADD3 UR5, UR5, 0x1, URZ ;  /* 0x0000000105058890 */ /* 0x000fe4000fffe03f */
[----:B------:R-:W-:Y:S02]  /*0420*/  UISETP.GE.U32.AND UP1, UPT, UR4, UR10, UPT ;  /* 0x0000000a0400728c */ /* 0x000fe4000bf26070 */
[----:B------:R-:W-:-:S04]  /*0430*/  ULOP3.LUT UR4, UR8, UR6, URZ, 0x3c, !UPT ;  /* 0x0000000608047292 */ /* 0x000fc8000f8e3c3f */
[----:B------:R-:W-:Y:S02]  /*0440*/  UISETP.GE.AND UP0, UPT, UR4, URZ, UPT ;  /* 0x0000003f0400728c */ /* 0x000fe4000bf06270 */
[----:B------:R-:W-:-:S03]  /*0450*/  UIADD3 UR4, UR18, 0x3f, URZ ;  /* 0x0000003f12047890 */ /* 0x000fc6000fffe03f */
[----:B------:R-:W-:Y:S02]  /*0460*/  @UP1 UIADD3 UR5, UR5, 0x1, URZ ;  /* 0x0000000105051890 */ /* 0x000fe4000fffe03f */
[----:B------:R-:W-:-:S05]  /*0470*/  UISETP.NE.AND UP1, UPT, UR6, URZ, UPT ;  /* 0x0000003f0600728c */ /* 0x000fca000bf25270 */
[----:B------:R-:W-:Y:S01]  /*0480*/  UMOV UR7, UR5 ;  /* 0x0000000500077c82 */ /* 0x000fe20008000000 */
[----:B------:R-:W-:Y:S02]  /*0490*/  USHF.R.S32.HI UR5, URZ, 0x1f, UR4 ;  /* 0x0000001f3f057899 */ /* 0x000fe40008011404 */
[----:B------:R-:W-:Y:S02]  /*04a0*/  @!UP0 UIADD3 UR7, -UR7, URZ, URZ ;  /* 0x0000003f07078290 */ /* 0x000fe4000fffe13f */
[----:B------:R-:W-:Y:S02]  /*04b0*/  ULEA.HI UR5, UR5, UR4, URZ, 0x6 ;  /* 0x0000000405057291 */ /* 0x000fe4000f8f303f */
[----:B------:R-:W-:-:S04]  /*04c0*/  @!UP1 ULOP3.LUT UR7, URZ, UR6, URZ, 0x33, !UPT ;  /* 0x000000063f079292 */ /* 0x000fc8000f8e333f */
[----:B------:R-:W-:Y:S02]  /*04d0*/  USHF.L.U32 UR9, UR7, 0x3, URZ ;  /* 0x0000000307097899 */ /* 0x000fe4000800063f */
[----:B------:R-:W-:Y:S02]  /*04e0*/  UIADD3 UR7, -UR7, URZ, URZ ;  /* 0x0000003f07077290 */ /* 0x000fe4000fffe13f */
[----:B------:R-:W-:Y:S02]  /*04f0*/  ULEA.HI.SX32 UR5, UR5, -UR9, 0x1a ;  /* 0x8000000905057291 */ /* 0x000fe4000f8fd23f */
[----:B------:R-:W-:Y:S01]  /*0500*/  UIMAD UR7, UR6, UR7, UR8 ;  /* 0x00000007060772a4 */ /* 0x000fe2000f8e0208 */
[----:B------:R-:W1:Y:S01]  /*0510*/  S2UR UR6, SR_CgaCtaId ;  /* 0x00000000000679c3 */ /* 0x000e620000008800 */
[----:B------:R-:W-:-:S04]  /*0520*/  UISETP.LT.AND UP0, UPT, UR5, 0x8, UPT ;  /* 0x000000080500788c */ /* 0x000fc8000bf01270 */
[----:B------:R-:W-:Y:S01]  /*0530*/  USEL UR10, UR5, 0x8, UP0 ;  /* 0x00000008050a7887 */ /* 0x000fe20008000000 */
[----:B------:R-:W-:Y:S01]  /*0540*/  IMAD.U32 R5, RZ, RZ, UR7 ;  /* 0x00000007ff057e24 */ /* 0x000fe2000f8e00ff */
[----:B------:R-:W-:Y:S02]  /*0550*/  UIADD3 UR5, UR12, 0x3f, URZ ;  /* 0x0000003f0c057890 */ /* 0x000fe4000fffe03f */
[----:B------:R-:W-:Y:S02]  /*0560*/  ULOP3.LUT UR4, UR7, UR10, URZ, 0x3c, !UPT ;  /* 0x0000000a07047292 */ /* 0x000fe4000f8e3c3f */
[----:B------:R-:W-:Y:S01]  /*0570*/  IMAD.U32 R4, RZ, RZ, UR10 ;  /* 0x0000000aff047e24 */ /* 0x000fe2000f8e00ff */
[----:B------:R-:W-:Y:S01]  /*0580*/  IABS R9, R5 ;  /* 0x0000000500097213 */ /* 0x000fe20000000000 */
[----:B------:R-:W-:Y:S02]  /*0590*/  UISETP.NE.AND UP0, UPT, UR10, URZ, UPT ;  /* 0x0000003f0a00728c */ /* 0x000fe4000bf05270 */
[----:B------:R-:W-:Y:S01]  /*05a0*/  ISETP.LE.AND P2, PT, RZ, UR4, PT ;  /* 0x00000004ff007c0c */ /* 0x000fe2000bf43270 */
[----:B------:R-:W-:Y:S01]  /*05b0*/  UISETP.GT.AND UP1, UPT, UR5, 0x3f, UPT ;  /* 0x0000003f0500788c */ /* 0x000fe2000bf24270 */
[----:B------:R-:W-:-:S02]  /*05c0*/  IABS R7, R4 ;  /* 0x0000000400077213 */ /* 0x000fc40000000000 */
[----:B------:R-:W-:Y:S01]  /*05d0*/  IABS R4, R4 ;  /* 0x0000000400047213 */ /* 0x000fe20000000000 */
[----:B------:R-:W-:Y:S01]  /*05e0*/  USEL UR11, URZ, 0x4, !UP1 ;  /* 0x000000043f0b7887 */ /* 0x000fe2000c800000 */
[----:B------:R-:W2:Y:S01]  /*05f0*/  I2F.RP R0, R7 ;  /* 0x0000000700007306 */ /* 0x000ea20000209400 */
[----:B-1----:R-:W-:-:S04]  /*0600*/  USHF.L.U32 UR4, UR6, 0x6, URZ ;  /* 0x0000000606047899 */ /* 0x002fc8000800063f */
[----:B------:R-:W-:-:S03]  /*0610*/  ULOP3.LUT UR4, UR4, 0x40, URZ, 0xc0, !UPT ;  /* 0x0000004004047892 */ /* 0x000fc6000f8ec03f */
[----:B--2---:R-:W1:Y:S02]  /*0620*/  MUFU.RCP R0, R0 ;  /* 0x0000000000007308 */ /* 0x004e640000001000 */
[----:B-1----:R-:W-:Y:S02]  /*0630*/  VIADD R2, R0, 0xffffffe ;  /* 0x0ffffffe00027836 */ /* 0x002fe40000000000 */
[----:B------:R-:W-:-:S04]  /*0640*/  IMAD.MOV R0, RZ, RZ, -R4 ;  /* 0x000000ffff007224 */ /* 0x000fc800078e0a04 */
[----:B------:R1:W2:Y:S02]  /*0650*/  F2I.FTZ.U32.TRUNC.NTZ R3, R2 ;  /* 0x0000000200037305 */ /* 0x0002a4000021f000 */
[----:B-1----:R-:W-:Y:S02]  /*0660*/  IMAD.MOV.U32 R2, RZ, RZ, RZ ;  /* 0x000000ffff027224 */ /* 0x002fe400078e00ff */
[----:B--2---:R-:W-:-:S04]  /*0670*/  IMAD.MOV R6, RZ, RZ, -R3 ;  /* 0x000000ffff067224 */ /* 0x004fc800078e0a03 */
[----:B------:R-:W-:Y:S01]  /*0680*/  IMAD R5, R6, R7, RZ ;  /* 0x0000000706057224 */ /* 0x000fe200078e02ff */
[----:B------:R-:W-:-:S03]  /*0690*/  SHF.R.S32.HI R6, RZ, 0x6, R12 ;  /* 0x00000006ff067819 */ /* 0x000fc6000001140c */
[----:B------:R-:W-:Y:S01]  /*06a0*/  IMAD.HI.U32 R2, R3, R5, R2 ;  /* 0x0000000503027227 */ /* 0x000fe200078e0002 */
[----:B------:R-:W-:Y:S01]  /*06b0*/  IABS R5, UR19 ;  /* 0x0000001300057c13 */ /* 0x000fe20008000000 */
[----:B------:R-:W1:Y:S04]  /*06c0*/  I2F.RP R3, R10 ;  /* 0x0000000a00037306 */ /* 0x000e680000209400 */
[----:B------:R-:W-:-:S04]  /*06d0*/  IMAD.HI.U32 R2, R2, R9, RZ ;  /* 0x0000000902027227 */ /* 0x000fc800078e00ff */
[----:B------:R-:W-:Y:S01]  /*06e0*/  IMAD R0, R2, R0, R9 ;  /* 0x0000000002007224 */ /* 0x000fe200078e0209 */
[----:B------:R-:W2:Y:S04]  /*06f0*/  I2F.RP R4, R5 ;  /* 0x0000000500047306 */ /* 0x000ea80000209400 */
[----:B------:R-:W-:-:S04]  /*0700*/  ISETP.GT.U32.AND P1, PT, R7, R0, PT ;  /* 0x000000000700720c */ /* 0x000fc80003f24070 */
[----:B-1----:R-:W1:Y:S08]  /*0710*/  MUFU.RCP R3, R3 ;  /* 0x0000000300037308 */ /* 0x002e700000001000 */
[----:B--2---:R-:W2:Y:S01]  /*0720*/  MUFU.RCP R4, R4 ;  /* 0x0000000400047308 */ /* 0x004ea20000001000 */
[----:B------:R-:W-:Y:S02]  /*0730*/  @!P1 IMAD.IADD R0, R0, 0x1, -R7 ;  /* 0x0000000100009824 */ /* 0x000fe400078e0a07 */
[----:B------:R-:W-:-:S03]  /*0740*/  @!P1 VIADD R2, R2, 0x1 ;  /* 0x0000000102029836 */ /* 0x000fc60000000000 */
[----:B------:R-:W-:Y:S01]  /*0750*/  ISETP.GE.U32.AND P0, PT, R0, R7, PT ;  /* 0x000000070000720c */ /* 0x000fe20003f06070 */
[C---:B------:R-:W-:Y:S01]  /*0760*/  IMAD.SHL.U32 R0, R12.reuse, 0x80, RZ ;  /* 0x000000800c007824 */ /* 0x040fe200078e00ff */
[----:B------:R-:W-:Y:S01]  /*0770*/  LOP3.LUT R7, R12, 0x40, RZ, 0xc0, !PT ;  /* 0x000000400c077812 */ /* 0x000fe200078ec0ff */
[----:B-1----:R-:W-:-:S03]  /*0780*/  VIADD R3, R3, 0xffffffe ;  /* 0x0ffffffe03037836 */ /* 0x002fc60000000000 */
[----:B------:R-:W-:-:S04]  /*0790*/  LOP3.LUT R0, R0, 0x1f80, RZ, 0xc0, !PT ;  /* 0x00001f8000007812 */ /* 0x000fc800078ec0ff */
[----:B------:R-:W-:Y:S01]  /*07a0*/  LEA.HI R11, R7, R0, RZ, 0x1c ;  /* 0x00000000070b7211 */ /* 0x000fe200078fe0ff */
[----:B--2---:R-:W-:Y:S01]  /*07b0*/  VIADD R4, R4, 0xffffffe ;  /* 0x0ffffffe04047836 */ /* 0x004fe20000000000 */
[----:B------:R-:W-:Y:S01]  /*07c0*/  SGXT R0, R6, 0x1 ;  /* 0x000000010600781a */ /* 0x000fe20000000200 */
[----:B------:R-:W-:Y:S02]  /*07d0*/  @P0 VIADD R2, R2, 0x1 ;  /* 0x0000000102020836 */ /* 0x000fe40000000000 */
[----:B------:R1:W2:Y:S01]  /*07e0*/  F2I.FTZ.U32.TRUNC.NTZ R9, R4 ;  /* 0x0000000400097305 */ /* 0x0002a2000021f000 */
[----:B------:R-:W-:Y:S01]  /*07f0*/  LOP3.LUT R7, R0, 0x90, RZ, 0xc0, !PT ;  /* 0x0000009000077812 */ /* 0x000fe200078ec0ff */
[----:B------:R-:W-:Y:S02]  /*0800*/  @!P2 IMAD.MOV R2, RZ, RZ, -R2 ;  /* 0x000000ffff02a224 */ /* 0x000fe400078e0a02 */
[----:B------:R-:W-:-:S03]  /*0810*/  IMAD.SHL.U32 R0, R12, 0x10, RZ ;  /* 0x000000100c007824 */ /* 0x000fc600078e00ff */
[----:B------:R-:W-:Y:S01]  /*0820*/  R2UR UR8, R2 ;  /* 0x00000000020872ca */ /* 0x000fe200000e0000 */
[----:B------:R-:W-:Y:S01]  /*0830*/  IMAD.SHL.U32 R2, R12, 0x4, RZ ;  /* 0x000000040c027824 */ /* 0x000fe200078e00ff */
[----:B-1----:R-:W-:-:S04]  /*0840*/  SHF.R.U32.HI R4, RZ, 0x6, R12 ;  /* 0x00000006ff047819 */ /* 0x002fc8000001160c */
[----:B------:R-:W-:Y:S02]  /*0850*/  LOP3.LUT R6, R7, 0x7c, R2, 0x78, !PT ;  /* 0x0000007c07067812 */ /* 0x000fe400078e7802 */
[----:B------:R-:W-:Y:S01]  /*0860*/  LOP3.LUT R2, R0, 0x70, RZ, 0xc0, !PT ;  /* 0x0000007000027812 */ /* 0x000fe200078ec0ff */
[----:B------:R1:W3:Y:S01]  /*0870*/  F2I.FTZ.U32.TRUNC.NTZ R7, R3 ;  /* 0x0000000300077305 */ /* 0x0002e2000021f000 */
[----:B------:R-:W-:Y:S01]  /*0880*/  SGXT.U32 R0, R4, 0x1 ;  /* 0x000000010400781a */ /* 0x000fe20000000000 */
[----:B------:R-:W-:Y:S01]  /*0890*/  @!UP0 ULOP3.LUT UR8, URZ, UR10, URZ, 0x33, !UPT ;  /* 0x0000000a3f088292 */ /* 0x000fe2000f8e333f */
[----:B--2---:R-:W-:Y:S01]  /*08a0*/  IMAD.MOV R8, RZ, RZ, -R9 ;  /* 0x000000ffff087224 */ /* 0x004fe200078e0a09 */
[----:B------:R-:W-:Y:S01]  /*08b0*/  UISETP.GT.AND UP0, UPT, UR5, 0x7f, UPT ;  /* 0x0000007f0500788c */ /* 0x000fe2000bf04270 */
[----:B------:R-:W-:Y:S01]  /*08c0*/  ISETP.GE.AND P0, PT, R0, UR12, PT ;  /* 0x0000000c00007c0c */ /* 0x000fe2000bf06270 */
[----:B------:R-:W-:Y:S01]  /*08d0*/  ULEA UR4, UR8, UR4, 0x7 ;  /* 0x0000000408047291 */ /* 0x000fe2000f8e383f */
[----:B------:R-:W-:Y:S01]  /*08e0*/  IMAD.IADD R2, R2, 0x1, R11 ;  /* 0x0000000102027824 */ /* 0x000fe200078e020b */
[----:B------:R-:W-:Y:S01]  /*08f0*/  LOP3.LUT R212, R0, 0x2, RZ, 0xfc, !PT ;  /* 0x0000000200d47812 */ /* 0x000fe200078efcff */
[----:B-1----:R-:W-:Y:S01]  /*0900*/  IMAD.SHL.U32 R3, R12, 0x100, RZ ;  /* 0x000001000c037824 */ /* 0x002fe200078e00ff */
[----:B------:R-:W-:Y:S01]  /*0910*/  SEL R13, RZ, UR11, P0 ;  /* 0x0000000bff0d7c07 */ /* 0x000fe20008000000 */
[----:B------:R-:W-:Y:S01]  /*0920*/  IMAD.SHL.U32 R12, R104, 0x4, RZ ;  /* 0x00000004680c7824 */ /* 0x000fe200078e00ff */
[----:B------:R-:W-:Y:S01]  /*0930*/  LOP3.LUT R4, R0, UR4, RZ, 0xfc, !PT ;  /* 0x0000000400047c12 */ /* 0x000fe2000f8efcff */
[----:B------:R-:W-:Y:S01]  /*0940*/  UIADD3 UR4, -UR8, URZ, URZ ;  /* 0x0000003f08047290 */ /* 0x000fe2000fffe13f */
[----:B------:R-:W-:Y:S01]  /*0950*/  ISETP.NE.U32.AND P1, PT, R13, RZ, PT ;  /* 0x000000ff0d00720c */ /* 0x000fe20003f25070 */
[----:B------:R-:W-:Y:S01]  /*0960*/  IMAD R13, R8, R5, RZ ;  /* 0x00000005080d7224 */ /* 0x000fe200078e02ff */
[----:B------:R-:W-:Y:S01]  /*0970*/  LOP3.LUT R3, R6, 0x2000, R3, 0xf8, !PT ;  /* 0x0000200006037812 */ /* 0x000fe200078ef803 */
[----:B------:R-:W-:Y:S01]  /*0980*/  IMAD.MOV.U32 R8, RZ, RZ, RZ ;  /* 0x000000ffff087224 */ /* 0x000fe200078e00ff */
[----:B------:R-:W-:Y:S01]  /*0990*/  IABS R14, R4 ;  /* 0x00000004000e7213 */ /* 0x000fe20000000000 */
[----:B---3--:R-:W-:Y:S01]  /*09a0*/  IMAD.MOV R11, RZ, RZ, -R7 ;  /* 0x000000ffff0b7224 */ /* 0x008fe200078e0a07 */
[C---:B------:R-:W-:Y:S01]  /*09b0*/  LOP3.LUT R227, R4.reuse, 0x2, RZ, 0xfc, !PT ;  /* 0x0000000204e37812 */ /* 0x040fe200078efcff */
[----:B------:R-:W-:Y:S01]  /*09c0*/  IMAD.HI.U32 R8, R9, R13, R8 ;  /* 0x0000000d09087227 */ /* 0x000fe200078e0008 */
[C---:B------:R-:W-:Y:S01]  /*09d0*/  LOP3.LUT R223, R4.reuse, 0xa, RZ, 0xfc, !PT ;  /* 0x0000000a04df7812 */ /* 0x040fe200078efcff */
[----:B------:R-:W-:Y:S01]  /*09e0*/  UIMAD UR4, UR10, UR4, UR7 ;  /* 0x000000040a0472a4 */ /* 0x000fe2000f8e0207 */
[----:B------:R-:W-:Y:S01]  /*09f0*/  IABS R16, R227 ;  /* 0x000000e300107213 */ /* 0x000fe20000000000 */
[----:B------:R-:W-:Y:S01]  /*0a00*/  IMAD R11, R11, R10, RZ ;  /* 0x0000000a0b0b7224 */ /* 0x000fe200078e02ff */
[----:B------:R-:W-:Y:S01]  /*0a10*/  IABS R24, R223 ;  /* 0x000000df00187213 */ /* 0x000fe20000000000 */
[----:B------:R-:W-:Y:S01]  /*0a20*/  IMAD.MOV.U32 R6, RZ, RZ, RZ ;  /* 0x000000ffff067224 */ /* 0x000fe200078e00ff */
[C---:B------:R-:W-:Y:S01]  /*0a30*/  LOP3.LUT R222, R4.reuse, 0xc, RZ, 0xfc, !PT ;  /* 0x0000000c04de7812 */ /* 0x040fe200078efcff */
[----:B------:R-:W-:Y:S01]  /*0a40*/  UIADD3 UR4, UR9, UR4, URZ ;  /* 0x0000000409047290 */ /* 0x000fe2000fffe03f */
[----:B------:R-:W-:Y:S01]  /*0a50*/  LOP3.LUT R218, R4, 0x14, RZ, 0xfc, !PT ;  /* 0x0000001404da7812 */ /* 0x000fe200078efcff */
[----:B------:R-:W-:Y:S01]  /*0a60*/  IMAD.HI.U32 R6, R7, R11, R6 ;  /* 0x0000000b07067227 */ /* 0x000fe200078e0006 */
[----:B------:R-:W-:Y:S01]  /*0a70*/  IABS R26, R222 ;  /* 0x000000de001a7213 */ /* 0x000fe20000000000 */
[----:B------:R-:W-:Y:S01]  /*0a80*/  UMOV UR7, 0x400 ;  /* 0x0000040000077882 */ /* 0x000fe20000000000 */
[----:B------:R-:W-:Y:S01]  /*0a90*/  IABS R34, R218 ;  /* 0x000000da00227213 */ /* 0x000fe20000000000 */
[----:B------:R-:W-:Y:S01]  /*0aa0*/  IMAD.HI.U32 R7, R8, R14, RZ ;  /* 0x0000000e08077227 */ /* 0x000fe200078e00ff */
[C---:B------:R-:W-:Y:S01]  /*0ab0*/  LOP3.LUT R217, R4.reuse, 0x16, RZ, 0xfc, !PT ;  /* 0x0000001604d97812 */ /* 0x040fe200078efcff */
[----:B------:R-:W-:Y:S01]  /*0ac0*/  ULEA UR7, UR6, UR7, 0x18 ;  /* 0x0000000706077291 */ /* 0x000fe2000f8ec03f */
[C---:B------:R-:W-:Y:S01]  /*0ad0*/  LOP3.LUT R202, R4.reuse, 0x1e, RZ, 0xfc, !PT ;  /* 0x0000001e04ca7812 */ /* 0x040fe200078efcff */
[----:B------:R-:W-:Y:S01]  /*0ae0*/  IMAD.MOV R7, RZ, RZ, -R7 ;  /* 0x000000ffff077224 */ /* 0x000fe200078e0a07 */
[----:B------:R-:W-:Y:S01]  /*0af0*/  IABS R36, R217 ;  /* 0x000000d900247213 */ /* 0x000fe20000000000 */
[----:B------:R-:W-:Y:S01]  /*0b00*/  IMAD.U32 R157, RZ, RZ, UR4 ;  /* 0x00000004ff9d7e24 */ /* 0x000fe2000f8e00ff */
[----:B------:R-:W-:Y:S01]  /*0b10*/  IABS R44, R202 ;  /* 0x000000ca002c7213 */ /* 0x000fe20000000000 */
[----:B------:R-:W-:Y:S01]  /*0b20*/  IMAD R14, R5, R7, R14 ;  /* 0x00000007050e7224 */ /* 0x000fe200078e020e */
[----:B------:R-:W-:Y:S01]  /*0b30*/  LOP3.LUT R201, R4, 0x20, RZ, 0xfc, !PT ;  /* 0x0000002004c97812 */ /* 0x000fe200078efcff */
[----:B------:R-:W-:Y:S01]  /*0b40*/  IMAD.HI.U32 R7, R8, R16, RZ ;  /* 0x0000001008077227 */ /* 0x000fe200078e00ff */
[C---:B------:R-:W-:Y:S01]  /*0b50*/  LOP3.LUT R197, R4.reuse, 0x28, RZ, 0xfc, !PT ;  /* 0x0000002804c57812 */ /* 0x040fe200078efcff */
[----:B------:R-:W-:Y:S01]  /*0b60*/  ULDC UR4, c[0x0][0x240] ;  /* 0x0000900000047ab9 */ /* 0x000fe20000000800 */
[----:B------:R-:W-:Y:S01]  /*0b70*/  IABS R46, R201 ;  /* 0x000000c9002e7213 */ /* 0x000fe20000000000 */
[----:B------:R-:W-:Y:S01]  /*0b80*/  IMAD.MOV R7, RZ, RZ, -R7 ;  /* 0x000000ffff077224 */ /* 0x000fe200078e0a07 */
[----:B------:R-:W-:Y:S01]  /*0b90*/  IABS R54, R197 ;  /* 0x000000c500367213 */ /* 0x000fe20000000000 */
[----:B------:R-:W-:Y:S01]  /*0ba0*/  IMAD R157, R157, 0x40, R207 ;  /* 0x000000409d9d7824 */ /* 0x000fe200078e02cf */
[C---:B------:R-:W-:Y:S01]  /*0bb0*/  LOP3.LUT R196, R4.reuse, 0x2a, RZ, 0xfc, !PT ;  /* 0x0000002a04c47812 */ /* 0x040fe200078efcff */
[----:B------:R-:W-:Y:S01]  /*0bc0*/  IMAD R16, R5, R7, R16 ;  /* 0x0000000705107224 */ /* 0x000fe200078e0210 */
[----:B------:R-:W-:Y:S01]  /*0bd0*/  LOP3.LUT R226, R4, 0x4, RZ, 0xfc, !PT ;  /* 0x0000000404e27812 */ /* 0x000fe200078efcff */
[----:B------:R-:W-:Y:S01]  /*0be0*/  IMAD.HI.U32 R7, R8, R24, RZ ;  /* 0x0000001808077227 */ /* 0x000fe200078e00ff */
[----:B------:R-:W-:-:S02]  /*0bf0*/  IABS R56, R196 ;  /* 0x000000c400387213 */ /* 0x000fc40000000000 */
[C---:B------:R-:W-:Y:S01]  /*0c00*/  ISETP.GT.U32.AND P0, PT, R5.reuse, R14, PT ;  /* 0x0000000e0500720c */ /* 0x040fe20003f04070 */
[----:B------:R-:W-:Y:S01]  /*0c10*/  IMAD.MOV R7, RZ, RZ, -R7 ;  /* 0x000000ffff077224 */ /* 0x000fe200078e0a07 */
[----:B------:R-:W-:Y:S01]  /*0c20*/  LOP3.LUT R225, R4, 0x6, RZ, 0xfc, !PT ;  /* 0x0000000604e17812 */ /* 0x000fe200078efcff */
[----:B------:R-:W-:Y:S01]  /*0c30*/  VIADD R244, R2, UR7 ;  /* 0x0000000702f47c36 */ /* 0x000fe20008000000 */
[----:B------:R-:W-:Y:S01]  /*0c40*/  IABS R18, R226 ;  /* 0x000000e200127213 */ /* 0x000fe20000000000 */
[----:B------:R-:W-:Y:S01]  /*0c50*/  IMAD R24, R5, R7, R24 ;  /* 0x0000000705187224 */ /* 0x000fe200078e0218 */
[----:B------:R-:W-:Y:S01]  /*0c60*/  LOP3.LUT R158, R4, 0x3e, RZ, 0xfc, !PT ;  /* 0x0000003e049e7812 */ /* 0x000fe200078efcff */
[----:B------:R-:W-:Y:S01]  /*0c70*/  IMAD.HI.U32 R7, R8, R26, RZ ;  /* 0x0000001a08077227 */ /* 0x000fe200078e00ff */
[----:B------:R-:W-:Y:S02]  /*0c80*/  LOP3.LUT R224, R4, 0x8, RZ, 0xfc, !PT ;  /* 0x0000000804e07812 */ /* 0x000fe400078efcff */
[----:B------:R-:W-:Y:S01]  /*0c90*/  IABS R20, R225 ;  /* 0x000000e100147213 */ /* 0x000fe20000000000 */
[----:B------:R-:W-:Y:S01]  /*0ca0*/  IMAD.MOV R7, RZ, RZ, -R7 ;  /* 0x000000ffff077224 */ /* 0x000fe200078e0a07 */
[----:B------:R-:W-:Y:S01]  /*0cb0*/  IABS R76, R158 ;  /* 0x0000009e004c7213 */ /* 0x000fe20000000000 */
[----:B------:R-:W-:Y:S01]  /*0cc0*/  IMAD.HI.U32 R9, R8, R18, RZ ;  /* 0x0000001208097227 */ /* 0x000fe200078e00ff */
[----:B------:R-:W-:-:S02]  /*0cd0*/  IABS R22, R224 ;  /* 0x000000e000167213 */ /* 0x000fc40000000000 */
[C---:B------:R-:W-:Y:S01]  /*0ce0*/  LOP3.LUT R220, R4.reuse, 0x10, RZ, 0xfc, !PT ;  /* 0x0000001004dc7812 */ /* 0x040fe200078efcff */
        /* <DEDUP_REMOVED lines=9> */
[C---:B------:R-:W-:Y:S01]  /*0d80*/  ISETP.GT.U32.AND P5, PT, R5.reuse, R16, PT ;  /* 0x000000100500720c */ /* 0x040fe20003fa4070 */
[C---:B------:R-:W-:Y:S01]  /*0d90*/  IMAD R34, R5.reuse, R7, R34 ;  /* 0x0000000705227224 */ /* 0x040fe200078e0222 */
[----:B------:R-:W-:Y:S01]  /*0da0*/  LOP3.LUT R215, R4, 0x18, RZ, 0xfc, !PT ;  /* 0x0000001804d77812 */ /* 0x000fe200078efcff */
[----:B------:R-:W-:Y:S01]  /*0db0*/  IMAD.HI.U32 R7, R8, R36, RZ ;  /* 0x0000002408077227 */ /* 0x000fe200078e00ff */
[C---:B------:R-:W-:Y:S02]  /*0dc0*/  LOP3.LUT R213, R4.reuse, 0x1c, RZ, 0xfc, !PT ;  /* 0x0000001c04d57812 */ /* 0x040fe400078efcff */
[----:B------:R-:W-:Y:S01]  /*0dd0*/  IABS R38, R215 ;  /* 0x000000d700267213 */ /* 0x000fe20000000000 */
[----:B------:R-:W-:Y:S01]  /*0de0*/  IMAD.MOV R7, RZ, RZ, -R7 ;  /* 0x000000ffff077224 */ /* 0x000fe200078e0a07 */
[----:B------:R-:W-:Y:S01]  /*0df0*/  LOP3.LUT R214, R4, 0x1a, RZ, 0xfc, !PT ;  /* 0x0000001a04d67812 */ /* 0x000fe200078efcff */
[----:B------:R-:W-:Y:S01]  /*0e00*/  IMAD.MOV R9, RZ, RZ, -R9 ;  /* 0x000000ffff097224 */ /* 0x000fe200078e0a09 */
[----:B------:R-:W-:Y:S01]  /*0e10*/  IABS R42, R213 ;  /* 0x000000d5002a7213 */ /* 0x000fe20000000000 */
[----:B------:R-:W-:Y:S01]  /*0e20*/  IMAD R36, R5, R7, R36 ;  /* 0x0000000705247224 */ /* 0x000fe200078e0224 */
[----:B------:R-:W-:Y:S01]  /*0e30*/  IABS R40, R214 ;  /* 0x000000d600287213 */ /* 0x000fe20000000000 */
[----:B------:R-:W-:Y:S01]  /*0e40*/  IMAD.HI.U32 R7, R8, R44, RZ ;  /* 0x0000002c08077227 */ /* 0x000fe200078e00ff */
[----:B------:R-:W-:-:S02]  /*0e50*/  LOP3.LUT R200, R4, 0x22, RZ, 0xfc, !PT ;  /* 0x0000002204c87812 */ /* 0x000fc400078efcff */
[----:B------:R-:W-:Y:S01]  /*0e60*/  LOP3.LUT R199, R4, 0x24, RZ, 0xfc, !PT ;  /* 0x0000002404c77812 */ /* 0x000fe200078efcff */
[----:B------:R-:W-:Y:S01]  /*0e70*/  IMAD.MOV R7, RZ, RZ, -R7 ;  /* 0x000000ffff077224 */ /* 0x000fe200078e0a07 */
[----:B------:R-:W-:Y:S01]  /*0e80*/  IABS R48, R200 ;  /* 0x000000c800307213 */ /* 0x000fe20000000000 */
[----:B------:R-:W-:Y:S01]  /*0e90*/  @!P0 IMAD.IADD R14, R14, 0x1, -R5 ;  /* 0x000000010e0e8824 */ /* 0x000fe200078e0a05 */
[----:B------:R-:W-:Y:S01]  /*0ea0*/  IABS R50, R199 ;  /* 0x000000c700327213 */ /* 0x000fe20000000000 */
[C---:B------:R-:W-:Y:S01]  /*0eb0*/  IMAD R44, R5.reuse, R7, R44 ;  /* 0x00000007052c7224 */ /* 0x040fe200078e022c */
[----:B------:R-:W-:Y:S01]  /*0ec0*/  LOP3.LUT R198, R4, 0x26, RZ, 0xfc, !PT ;  /* 0x0000002604c67812 */ /* 0x000fe200078efcff */
[----:B------:R-:W-:Y:S01]  /*0ed0*/  IMAD.HI.U32 R7, R8, R46, RZ ;  /* 0x0000002e08077227 */ /* 0x000fe200078e00ff */
[----:B------:R-:W-:Y:S02]  /*0ee0*/  ISETP.GT.U32.AND P3, PT, R5, R14, PT ;  /* 0x0000000e0500720c */ /* 0x000fe40003f64070 */
[----:B------:R-:W-:Y:S01]  /*0ef0*/  IABS R52, R198 ;  /* 0x000000c600347213 */ /* 0x000fe20000000000 */
[----:B------:R-:W-:Y:S01]  /*0f00*/  IMAD.MOV R7, RZ, RZ, -R7 ;  /* 0x000000ffff077224 */ /* 0x000fe200078e0a07 */
[----:B------:R-:W-:Y:S01]  /*0f10*/  LOP3.LUT R165, R4, 0x30, RZ, 0xfc, !PT ;  /* 0x0000003004a57812 */ /* 0x000fe200078efcff */
[----:B------:R-:W-:Y:S01]  /*0f20*/  IMAD.HI.U32 R13, R8, R22, RZ ;  /* 0x00000016080d7227 */ /* 0x000fe200078e00ff */
[----:B------:R-:W-:-:S02]  /*0f30*/  LOP3.LUT R195, R4, 0x2c, RZ, 0xfc, !PT ;  /* 0x0000002c04c37812 */ /* 0x000fc400078efcff */
[----:B------:R-:W-:Y:S01]  /*0f40*/  LOP3.LUT R194, R4, 0x2e, RZ, 0xfc, !PT ;  /* 0x0000002e04c27812 */ /* 0x000fe200078efcff */
[C---:B------:R-:W-:Y:S01]  /*0f50*/  IMAD R46, R5.reuse, R7, R46 ;  /* 0x00000007052e7224 */ /* 0x040fe200078e022e */
[----:B------:R-:W-:Y:S01]  /*0f60*/  IABS R62, R165 ;  /* 0x000000a5003e7213 */ /* 0x000fe20000000000 */
[----:B------:R-:W-:Y:S01]  /*0f70*/  IMAD.HI.U32 R7, R8, R54, RZ ;  /* 0x0000003608077227 */ /* 0x000fe200078e00ff */
[----:B------:R-:W-:Y:S02]  /*0f80*/  IABS R58, R195 ;  /* 0x000000c3003a7213 */ /* 0x000fe40000000000 */
[----:B------:R-:W-:Y:S01]  /*0f90*/  IABS R60, R194 ;  /* 0x000000c2003c7213 */ /* 0x000fe20000000000 */
[----:B------:R-:W-:Y:S01]  /*0fa0*/  IMAD.MOV R7, RZ, RZ, -R7 ;  /* 0x000000ffff077224 */ /* 0x000fe200078e0a07 */
[C---:B------:R-:W-:Y:S01]  /*0fb0*/  LOP3.LUT R164, R4.reuse, 0x32, RZ, 0xfc, !PT ;  /* 0x0000003204a47812 */ /* 0x040fe200078efcff */
[----:B------:R-:W-:Y:S01]  /*0fc0*/  IMAD.MOV R11, RZ, RZ, -R11 ;  /* 0x000000ffff0b7224 */ /* 0x000fe200078e0a0b */
[----:B------:R-:W-:Y:S01]  /*0fd0*/  LOP3.LUT R163, R4, 0x34, RZ, 0xfc, !PT ;  /* 0x0000003404a37812 */ /* 0x000fe200078efcff */
[----:B------:R-:W-:Y:S01]  /*0fe0*/  IMAD R54, R5, R7, R54 ;  /* 0x0000000705367224 */ /* 0x000fe200078e0236 */
[----:B------:R-:W-:Y:S01]  /*0ff0*/  IABS R64, R164 ;  /* 0x000000a400407213 */ /* 0x000fe20000000000 */
[----:B------:R-:W-:Y:S01]  /*1000*/  IMAD.HI.U32 R7, R8, R56, RZ ;  /* 0x0000003808077227 */ /* 0x000fe200078e00ff */
[----:B------:R-:W-:-:S02]  /*1010*/  LOP3.LUT R162, R4, 0x36, RZ, 0xfc, !PT ;  /* 0x0000003604a27812 */ /* 0x000fc400078efcff */
[----:B------:R-:W-:Y:S01]  /*1020*/  IABS R66, R163 ;  /* 0x000000a300427213 */ /* 0x000fe20000000000 */
[----:B------:R-:W-:Y:S01]  /*1030*/  IMAD.MOV R7, RZ, RZ, -R7 ;  /* 0x000000ffff077224 */ /* 0x000fe200078e0a07 */
[----:B------:R-:W-:Y:S01]  /*1040*/  IABS R68, R162 ;  /* 0x000000a200447213 */ /* 0x000fe20000000000 */
[C---:B------:R-:W-:Y:S01]  /*1050*/  IMAD R18, R5.reuse, R9, R18 ;  /* 0x0000000905127224 */ /* 0x040fe200078e0212 */
[C---:B------:R-:W-:Y:S01]  /*1060*/  LOP3.LUT R161, R4.reuse, 0x38, RZ, 0xfc, !PT ;  /* 0x0000003804a17812 */ /* 0x040fe200078efcff */
[C---:B------:R-:W-:Y:S01]  /*1070*/  IMAD R56, R5.reuse, R7, R56 ;  /* 0x0000000705387224 */ /* 0x040fe200078e0238 */
[----:B------:R-:W-:Y:S01]  /*1080*/  LOP3.LUT R160, R4, 0x3a, RZ, 0xfc, !PT ;  /* 0x0000003a04a07812 */ /* 0x000fe200078efcff */
[----:B------:R-:W-:Y:S01]  /*1090*/  IMAD.HI.U32 R7, R8, R76, RZ ;  /* 0x0000004c08077227 */ /* 0x000fe200078e00ff */
[C---:B------:R-:W-:Y:S02]  /*10a0*/  ISETP.GT.U32.AND P0, PT, R5.reuse, R18, PT ;  /* 0x000000120500720c */ /* 0x040fe40003f04070 */
[----:B------:R-:W-:Y:S01]  /*10b0*/  IABS R70, R161 ;  /* 0x000000a100467213 */ /* 0x000fe20000000000 */
[----:B------:R-:W-:Y:S01]  /*10c0*/  IMAD.MOV R7, RZ, RZ, -R7 ;  /* 0x000000ffff077224 */ /* 0x000fe200078e0a07 */
[----:B------:R-:W-:Y:S01]  /*10d0*/  LOP3.LUT R159, R4, 0x3c, RZ, 0xfc, !PT ;  /* 0x0000003c049f7812 */ /* 0x000fe200078efcff */
[----:B------:R-:W-:Y:S01]  /*10e0*/  IMAD.MOV R13, RZ, RZ, -R13 ;  /* 0x000000ffff0d7224 */ /* 0x000fe200078e0a0d */
[C---:B------:R-:W-:Y:S01]  /*10f0*/  LOP3.LUT R240, R0.reuse, 0x20, RZ, 0xfc, !PT ;  /* 0x0000002000f07812 */ /* 0x040fe200078efcff */
[C---:B------:R-:W-:Y:S01]  /*1100*/  IMAD R20, R5.reuse, R11, R20 ;  /* 0x0000000b05147224 */ /* 0x040fe200078e0214 */
[----:B------:R-:W-:Y:S01]  /*1110*/  IABS R74, R159 ;  /* 0x0000009f004a7213 */ /* 0x000fe20000000000 */
[C---:B------:R-:W-:Y:S01]  /*1120*/  IMAD R76, R5.reuse, R7, R76 ;  /* 0x00000007054c7224 */ /* 0x040fe200078e024c */
[----:B------:R-:W-:Y:S01]  /*1130*/  LOP3.LUT R239, R0, 0x22, RZ, 0xfc, !PT ;  /* 0x0000002200ef7812 */ /* 0x000fe200078efcff */
[----:B------:R-:W-:Y:S01]  /*1140*/  IMAD.HI.U32 R11, R8, R30, RZ ;  /* 0x0000001e080b7227 */ /* 0x000fe200078e00ff */
[----:B------:R-:W-:-:S02]  /*1150*/  ISETP.GT.U32.AND P4, PT, R5, R20, PT ;  /* 0x000000140500720c */ /* 0x000fc40003f84070 */
[C---:B------:R-:W-:Y:S01]  /*1160*/  ISETP.GT.U32.AND P6, PT, R5.reuse, R76, PT ;  /* 0x0000004c0500720c */ /* 0x040fe20003fc4070 */
[C---:B------:R-:W-:Y:S01]  /*1170*/  IMAD R22, R5.reuse, R13, R22 ;  /* 0x0000000d05167224 */ /* 0x040fe200078e0216 */
[----:B------:R-:W-:Y:S01]  /*1180*/  LOP3.LUT R252, R0, 0x4, RZ, 0xfc, !PT ;  /* 0x0000000400fc7812 */ /* 0x000fe200078efcff */
[----:B------:R-:W-:Y:S01]  /*1190*/  IMAD.HI.U32 R9, R8, R28, RZ ;  /* 0x0000001c08097227 */ /* 0x000fe200078e00ff */
[----:B------:R-:W-:Y:S02]  /*11a0*/  LOP3.LUT R251, R0, 0x6, RZ, 0xfc, !PT ;  /* 0x0000000600fb7812 */ /* 0x000fe400078efcff */
[C---:B------:R-:W-:Y:S01]  /*11b0*/  ISETP.GT.U32.AND P2, PT, R5.reuse, R22, PT ;  /* 0x000000160500720c */ /* 0x040fe20003f44070 */
[----:B------:R-:W-:Y:S01]  /*11c0*/  IMAD.HI.U32 R13, R8, R32, RZ ;  /* 0x00000020080d7227 */ /* 0x000fe200078e00ff */
[C---:B------:R-:W-:Y:S02]  /*11d0*/  LOP3.LUT R238, R0.reuse, 0x24, RZ, 0xfc, !PT ;  /* 0x0000002400ee7812 */ /* 0x040fe400078efcff */
[C---:B------:R-:W-:Y:S01]  /*11e0*/  LOP3.LUT R237, R0.reuse, 0x26, RZ, 0xfc, !PT ;  /* 0x0000002600ed7812 */ /* 0x040fe200078efcff */
[----:B------:R-:W-:Y:S01]  /*11f0*/  IMAD.MOV R11, RZ, RZ, -R11 ;  /* 0x000000ffff0b7224 */ /* 0x000fe200078e0a0b */
[----:B------:R-:W-:Y:S01]  /*1200*/  LOP3.LUT R250, R0, 0x8, RZ, 0xfc, !PT ;  /* 0x0000000800fa7812 */ /* 0x000fe200078efcff */
[----:B------:R-:W-:Y:S01]  /*1210*/  IMAD.MOV R9, RZ, RZ, -R9 ;  /* 0x000000ffff097224 */ /* 0x000fe200078e0a09 */
[----:B------:R-:W-:Y:S01]  /*1220*/  LOP3.LUT R209, R2, 0x10, RZ, 0x3c, !PT ;  /* 0x0000001002d17812 */ /* 0x000fe200078e3cff */
[----:B------:R-:W-:Y:S01]  /*1230*/  IMAD.MOV R13, RZ, RZ, -R13 ;  /* 0x000000ffff0d7224 */ /* 0x000fe200078e0a0d */
[C---:B------:R-:W-:Y:S01]  /*1240*/  LOP3.LUT R249, R0.reuse, 0xa, RZ, 0xfc, !PT ;  /* 0x0000000a00f97812 */ /* 0x040fe200078efcff */
[C---:B------:R-:W-:Y:S01]  /*1250*/  IMAD R30, R5.reuse, R11, R30 ;  /* 0x0000000b051e7224 */ /* 0x040fe200078e021e */
[----:B------:R-:W-:Y:S01]  /*1260*/  LOP3.LUT R236, R0, 0x28, RZ, 0xfc, !PT ;  /* 0x0000002800ec7812 */ /* 0x000fe200078efcff */
[--C-:B------:R-:W-:Y:S01]  /*1270*/  @!P3 IMAD.IADD R14, R14, 0x1, -R5.reuse ;  /* 0x000000010e0eb824 */ /* 0x100fe200078e0a05 */
[C---:B------:R-:W-:Y:S01]  /*1280*/  ISETP.GT.U32.AND P3, PT, R5.reuse, R26, PT ;  /* 0x0000001a0500720c */ /* 0x040fe20003f64070 */
[C---:B------:R-:W-:Y:S01]  /*1290*/  IMAD R28, R5.reuse, R9, R28 ;  /* 0x00000009051c7224 */ /* 0x040fe200078e021c */
[C---:B------:R-:W-:Y:S01]  /*12a0*/  LOP3.LUT R235, R0.reuse, 0x2a, RZ, 0xfc, !PT ;  /* 0x0000002a00eb7812 */ /* 0x040fe200078efcff */
[C---:B------:R-:W-:Y:S01]  /*12b0*/  IMAD R32, R5.reuse, R13, R32 ;  /* 0x0000000d05207224 */ /* 0x040fe200078e0220 */
[----:B------:R-:W-:Y:S01]  /*12c0*/  LOP3.LUT R248, R0, 0xc, RZ, 0xfc, !PT ;  /* 0x0000000c00f87812 */ /* 0x000fe200078efcff */
[--C-:B------:R-:W-:Y:S01]  /*12d0*/  @!P0 IMAD.IADD R18, R18, 0x1, -R5.reuse ;  /* 0x0000000112128824 */ /* 0x100fe200078e0a05 */
[C---:B------:R-:W-:Y:S01]  /*12e0*/  ISETP.GT.U32.AND P0, PT, R5.reuse, R30, PT ;  /* 0x0000001e0500720c */ /* 0x040fe20003f04070 */
        /* <DEDUP_REMOVED lines=8> */
[----:B------:R-:W-:Y:S01]  /*1370*/  @!P3 IMAD.IADD R26, R26, 0x1, -R5 ;  /* 0x000000011a1ab824 */ /* 0x000fe200078e0a05 */
[----:B------:R-:W-:Y:S01]  /*1380*/  ISETP.GT.U32.AND P3, PT, R5, R16, PT ;  /* 0x000000100500720c */ /* 0x000fe20003f64070 */
[----:B------:R-:W-:Y:S01]  /*1390*/  IMAD.HI.U32 R9, R8, R38, RZ ;  /* 0x0000002608097227 */ /* 0x000fe200078e00ff */
[----:B------:R-:W-:-:S02]  /*13a0*/  LOP3.LUT R234, R0, 0x2c, RZ, 0xfc, !PT ;  /* 0x0000002c00ea7812 */ /* 0x000fc400078efcff */
        /* <DEDUP_REMOVED lines=24> */
[----:B------:R-:W-:Y:S01]  /*1530*/  IMAD.MOV R9, RZ, RZ, -R9 ;  /* 0x000000ffff097224 */ /* 0x000fe200078e0a09 */
[----:B------:R-:W-:Y:S01]  /*1540*/  LOP3.LUT R232, R0, 0x32, RZ, 0xfc, !PT ;  /* 0x0000003200e87812 */ /* 0x000fe200078efcff */
[----:B------:R-:W-:Y:S01]  /*1550*/  IMAD.HI.U32 R11, R8, R40, RZ ;  /* 0x00000028080b7227 */ /* 0x000fe200078e00ff */
[----:B------:R-:W-:-:S02]  /*1560*/  LOP3.LUT R245, R0, 0x14, RZ, 0xfc, !PT ;  /* 0x0000001400f57812 */ /* 0x000fc400078efcff */
[C---:B------:R-:W-:Y:S01]  /*1570*/  LOP3.LUT R243, R0.reuse, 0x16, RZ, 0xfc, !PT ;  /* 0x0000001600f37812 */ /* 0x040fe200078efcff */
[----:B------:R-:W-:Y:S01]  /*1580*/  IMAD.MOV R13, RZ, RZ, -R13 ;  /* 0x000000ffff0d7224 */ /* 0x000fe200078e0a0d */
[----:B------:R-:W-:Y:S01]  /*1590*/  LOP3.LUT R231, R0, 0x34, RZ, 0xfc, !PT ;  /* 0x0000003400e77812 */ /* 0x000fe200078efcff */
[----:B------:R-:W-:Y:S01]  /*15a0*/  @!P2 IMAD.IADD R24, R24, 0x1, -R5 ;  /* 0x000000011818a824 */ /* 0x000fe200078e0a05 */
[C---:B------:R-:W-:Y:S01]  /*15b0*/  ISETP.GT.U32.AND P2, PT, R5.reuse, R36, PT ;  /* 0x000000240500720c */ /* 0x040fe20003f44070 */
[C---:B------:R-:W-:Y:S01]  /*15c0*/  IMAD R38, R5.reuse, R9, R38 ;  /* 0x0000000905267224 */ /* 0x040fe200078e0226 */
[C---:B------:R-:W-:Y:S01]  /*15d0*/  LOP3.LUT R230, R0.reuse, 0x36, RZ, 0xfc, !PT ;  /* 0x0000003600e67812 */ /* 0x040fe200078efcff */
[----:B------:R-:W-:Y:S01]  /*15e0*/  IMAD.MOV R11, RZ, RZ, -R11 ;  /* 0x000000ffff0b7224 */ /* 0x000fe200078e0a0b */
[C---:B------:R-:W-:Y:S01]  /*15f0*/  LOP3.LUT R242, R0.reuse, 0x18, RZ, 0xfc, !PT ;  /* 0x0000001800f27812 */ /* 0x040fe200078efcff */
[----:B------:R-:W-:Y:S01]  /*1600*/  IMAD R42, R5, R13, R42 ;  /* 0x0000000d052a7224 */ /* 0x000fe200078e022a */
[----:B------:R-:W-:Y:S01]  /*1610*/  LOP3.LUT R241, R0, 0x1a, RZ, 0xfc, !PT ;  /* 0x0000001a00f17812 */ /* 0x000fe200078efcff */
[----:B------:R-:W-:Y:S01]  /*1620*/  IMAD.HI.U32 R9, R8, R48, RZ ;  /* 0x0000003008097227 */ /* 0x000fe200078e00ff */
[----:B------:R-:W-:-:S02]  /*1630*/  LOP3.LUT R229, R0, 0x38, RZ, 0xfc, !PT ;  /* 0x0000003800e57812 */ /* 0x000fc400078efcff */
[----:B------:R-:W-:Y:S01]  /*1640*/  LOP3.LUT R211, R0, 0x3a, RZ, 0xfc, !PT ;  /* 0x0000003a00d37812 */ /* 0x000fe200078efcff */
[----:B------:R-:W-:Y:S01]  /*1650*/  @!P3 IMAD.IADD R26, R26, 0x1, -R5 ;  /* 0x000000011a1ab824 */ /* 0x000fe200078e0a05 */
[C---:B------:R-:W-:Y:S01]  /*1660*/  ISETP.GT.U32.AND P3, PT, R5.reuse, R38, PT ;  /* 0x000000260500720c */ /* 0x040fe20003f64070 */
[C---:B------:R-:W-:Y:S01]  /*1670*/  IMAD R40, R5.reuse, R11, R40 ;  /* 0x0000000b05287224 */ /* 0x040fe200078e0228 */
[----:B------:R-:W-:Y:S01]  /*1680*/  LOP3.LUT R210, R0, 0x3c, RZ, 0xfc, !PT ;  /* 0x0000003c00d27812 */ /* 0x000fe200078efcff */
[----:B------:R-:W-:Y:S02]  /*1690*/  IMAD.MOV R9, RZ, RZ, -R9 ;  /* 0x000000ffff097224 */ /* 0x000fe400078e0a09 */
[--C-:B------:R-:W-:Y:S01]  /*16a0*/  @!P0 IMAD.IADD R30, R30, 0x1, -R5.reuse ;  /* 0x000000011e1e8824 */ /* 0x100fe200078e0a05 */
[C---:B------:R-:W-:Y:S01]  /*16b0*/  ISETP.GT.U32.AND P0, PT, R5.reuse, R42, PT ;  /* 0x0000002a0500720c */ /* 0x040fe20003f04070 */
[C---:B------:R-:W-:Y:S02]  /*16c0*/  IMAD R48, R5.reuse, R9, R48 ;  /* 0x0000000905307224 */ /* 0x040fe400078e0230 */
[--C-:B------:R-:W-:Y:S01]  /*16d0*/  @!P6 IMAD.IADD R28, R28, 0x1, -R5.reuse ;  /* 0x000000011c1ce824 */ /* 0x100fe200078e0a05 */
[C---:B------:R-:W-:Y:S01]  /*16e0*/  ISETP.GT.U32.AND P6, PT, R5.reuse, R40, PT ;  /* 0x000000280500720c */ /* 0x040fe20003fc4070 */
[--C-:B------:R-:W-:Y:S01]  /*16f0*/  @!P5 IMAD.IADD R32, R32, 0x1, -R5.reuse ;  /* 0x000000012020d824 */ /* 0x100fe200078e0a05 */
[C---:B------:R-:W-:Y:S01]  /*1700*/  ISETP.GT.U32.AND P5, PT, R5.reuse, R44, PT ;  /* 0x0000002c0500720c */ /* 0x040fe20003fa4070 */
[----:B------:R-:W-:Y:S01]  /*1710*/  @!P4 IMAD.IADD R34, R34, 0x1, -R5 ;  /* 0x000000012222c824 */ /* 0x000fe200078e0a05 */
[----:B------:R-:W-:Y:S01]  /*1720*/  ISETP.GT.U32.AND P4, PT, R5, R46, PT ;  /* 0x0000002e0500720c */ /* 0x000fe20003f84070 */
[----:B------:R-:W-:-:S04]  /*1730*/  IMAD.HI.U32 R11, R8, R50, RZ ;  /* 0x00000032080b7227 */ /* 0x000fc800078e00ff */
[----:B------:R-:W-:Y:S01]  /*1740*/  @!P2 IMAD.IADD R36, R36, 0x1, -R5 ;  /* 0x000000012424a824 */ /* 0x000fe200078e0a05 */
[C---:B------:R-:W-:Y:S01]  /*1750*/  ISETP.GT.U32.AND P2, PT, R5.reuse, R48, PT ;  /* 0x000000300500720c */ /* 0x040fe20003f44070 */
[----:B------:R-:W-:Y:S02]  /*1760*/  IMAD.MOV R11, RZ, RZ, -R11 ;  /* 0x000000ffff0b7224 */ /* 0x000fe400078e0a0b */
[--C-:B------:R-:W-:Y:S02]  /*1770*/  @!P3 IMAD.IADD R38, R38, 0x1, -R5.reuse ;  /* 0x000000012626b824 */ /* 0x100fe400078e0a05 */
[C---:B------:R-:W-:Y:S02]  /*1780*/  IMAD R50, R5.reuse, R11, R50 ;  /* 0x0000000b05327224 */ /* 0x040fe400078e0232 */
[--C-:B------:R-:W-:Y:S01]  /*1790*/  @!P0 IMAD.IADD R42, R42, 0x1, -R5.reuse ;  /* 0x000000012a2a8824 */ /* 0x100fe200078e0a05 */
[C---:B------:R-:W-:Y:S01]  /*17a0*/  ISETP.GT.U32.AND P0, PT, R5.reuse, R38, PT ;  /* 0x000000260500720c */ /* 0x040fe20003f04070 */
[--C-:B------:R-:W-:Y:S01]  /*17b0*/  @!P6 IMAD.IADD R40, R40, 0x1, -R5.reuse ;  /* 0x000000012828e824 */ /* 0x100fe200078e0a05 */
[C---:B------:R-:W-:Y:S01]  /*17c0*/  ISETP.GT.U32.AND P3, PT, R5.reuse, R50, PT ;  /* 0x000000320500720c */ /* 0x040fe20003f64070 */
[--C-:B------:R-:W-:Y:S01]  /*17d0*/  @!P5 IMAD.IADD R44, R44, 0x1, -R5.reuse ;  /* 0x000000012c2cd824 */ /* 0x100fe200078e0a05 */
[C---:B------:R-:W-:Y:S01]  /*17e0*/  ISETP.GT.U32.AND P6, PT, R5.reuse, R36, PT ;  /* 0x000000240500720c */ /* 0x040fe20003fc4070 */
[----:B------:R-:W-:Y:S01]  /*17f0*/  @!P4 IMAD.IADD R46, R46, 0x1, -R5 ;  /* 0x000000012e2ec824 */ /* 0x000fe200078e0a05 */
[C---:B------:R-:W-:Y:S01]  /*1800*/  ISETP.GT.U32.AND P4, PT, R5.reuse, R42, PT ;  /* 0x0000002a0500720c */ /* 0x040fe20003f84070 */
[----:B------:R-:W-:Y:S01]  /*1810*/  IMAD.HI.U32 R13, R8, R52, RZ ;  /* 0x00000034080d7227 */ /* 0x000fe200078e00ff */
[----:B------:R-:W-:-:S03]  /*1820*/  ISETP.GT.U32.AND P5, PT, R5, R40, PT ;  /* 0x000000280500720c */ /* 0x000fc60003fa4070 */
[----:B------:R-:W-:Y:S01]  /*1830*/  @!P2 IMAD.IADD R48, R48, 0x1, -R5 ;  /* 0x000000013030a824 */ /* 0x000fe200078e0a05 */
[C---:B------:R-:W-:Y:S01]  /*1840*/  ISETP.GT.U32.AND P2, PT, R5.reuse, R44, PT ;  /* 0x0000002c0500720c */ /* 0x040fe20003f44070 */
[----:B------:R-:W-:Y:S02]  /*1850*/  IMAD.MOV R13, RZ, RZ, -R13 ;  /* 0x000000ffff0d7224 */ /* 0x000fe400078e0a0d */
[--C-:B------:R-:W-:Y:S01]  /*1860*/  @!P3 IMAD.IADD R50, R50, 0x1, -R5.reuse ;  /* 0x000000013232b824 */ /* 0x100fe200078e0a05 */
[C---:B------:R-:W-:Y:S01]  /*1870*/  ISETP.GT.U32.AND P3, PT, R5.reuse, R46, PT ;  /* 0x0000002e0500720c */ /* 0x040fe20003f64070 */
[C---:B------:R-:W-:Y:S02]  /*1880*/  IMAD R52, R5.reuse, R13, R52 ;  /* 0x0000000d05347224 */ /* 0x040fe400078e0234 */
[----:B------:R-:W-:Y:S01]  /*1890*/  @!P0 IMAD.IADD R38, R38, 0x1, -R5 ;  /* 0x0000000126268824 */ /* 0x000fe200078e0a05 */
[----:B------:R-:W-:Y:S01]  /*18a0*/  ISETP.GT.U32.AND P0, PT, R5, R48, PT ;  /* 0x000000300500720c */ /* 0x000fe20003f04070 */
[----:B------:R-:W-:-:S04]  /*18b0*/  IMAD.HI.U32 R13, R8, R62, RZ ;  /* 0x0000003e080d7227 */ /* 0x000fc800078e00ff */
[--C-:B------:R-:W-:Y:S01]  /*18c0*/  @!P6 IMAD.IADD R36, R36, 0x1, -R5.reuse ;  /* 0x000000012424e824 */ /* 0x100fe200078e0a05 */
[C---:B------:R-:W-:Y:S01]  /*18d0*/  ISETP.GT.U32.AND P6, PT, R5.reuse, R52, PT ;  /* 0x000000340500720c */ /* 0x040fe20003fc4070 */
[----:B------:R-:W-:Y:S01]  /*18e0*/  @!P4 IMAD.IADD R42, R42, 0x1, -R5 ;  /* 0x000000012a2ac824 */ /* 0x000fe200078e0a05 */
[----:B------:R-:W-:Y:S01]  /*18f0*/  ISETP.GT.U32.AND P4, PT, R5, R54, PT ;  /* 0x000000360500720c */ /* 0x000fe20003f84070 */
[----:B------:R-:W-:-:S04]  /*1900*/  IMAD.HI.U32 R9, R8, R58, RZ ;  /* 0x0000003a08097227 */ /* 0x000fc800078e00ff */
[----:B------:R-:W-:-:S04]  /*1910*/  IMAD.HI.U32 R11, R8, R60, RZ ;  /* 0x0000003c080b7227 */ /* 0x000fc800078e00ff */
[----:B------:R-:W-:Y:S02]  /*1920*/  IMAD.MOV R13, RZ, RZ, -R13 ;  /* 0x000000ffff0d7224 */ /* 0x000fe400078e0a0d */
[----:B------:R-:W-:Y:S01]  /*1930*/  @!P2 IMAD.IADD R44, R44, 0x1, -R5 ;  /* 0x000000012c2ca824 */ /* 0x000fe200078e0a05 */
[----:B------:R-:W-:Y:S01]  /*1940*/  ISETP.GT.U32.AND P2, PT, R5, R56, PT ;  /* 0x000000380500720c */ /* 0x000fe20003f44070 */
[----:B------:R-:W-:Y:S02]  /*1950*/  IMAD.MOV R9, RZ, RZ, -R9 ;  /* 0x000000ffff097224 */ /* 0x000fe400078e0a09 */
[----:B------:R-:W-:Y:S02]  /*1960*/  IMAD.MOV R11, RZ, RZ, -R11 ;  /* 0x000000ffff0b7224 */ /* 0x000fe400078e0a0b */
[----:B------:R-:W-:-:S04]  /*1970*/  IMAD.HI.U32 R7, R8, R64, RZ ;  /* 0x0000004008077227 */ /* 0x000fc800078e00ff */
[C---:B------:R-:W-:Y:S02]  /*1980*/  IMAD R62, R5.reuse, R13, R62 ;  /* 0x0000000d053e7224 */ /* 0x040fe400078e023e */
[C---:B------:R-:W-:Y:S02]  /*1990*/  IMAD R58, R5.reuse, R9, R58 ;  /* 0x00000009053a7224 */ /* 0x040fe400078e023a */
[C---:B------:R-:W-:Y:S02]  /*19a0*/  IMAD R60, R5.reuse, R11, R60 ;  /* 0x0000000b053c7224 */ /* 0x040fe400078e023c */
[----:B------:R-:W-:Y:S02]  /*19b0*/  IMAD.MOV R13, RZ, RZ, -R7 ;  /* 0x000000ffff0d7224 */ /* 0x000fe400078e0a07 */
[--C-:B------:R-:W-:Y:S01]  /*19c0*/  @!P3 IMAD.IADD R46, R46, 0x1, -R5.reuse ;  /* 0x000000012e2eb824 */ /* 0x100fe200078e0a05 */
[C---:B------:R-:W-:Y:S01]  /*19d0*/  ISETP.GT.U32.AND P3, PT, R5.reuse, R58, PT ;  /* 0x0000003a0500720c */ /* 0x040fe20003f64070 */
[C---:B------:R-:W-:Y:S01]  /*19e0*/  IMAD R64, R5.reuse, R13, R64 ;  /* 0x0000000d05407224 */ /* 0x040fe200078e0240 */
[----:B------:R-:W-:Y:S01]  /*19f0*/  IABS R13, R157 ;  /* 0x0000009d000d7213 */ /* 0x000fe20000000000 */
[--C-:B------:R-:W-:Y:S01]  /*1a00*/  @!P0 IMAD.IADD R48, R48, 0x1, -R5.reuse ;  /* 0x0000000130308824 */ /* 0x100fe200078e0a05 */
[C---:B------:R-:W-:Y:S01]  /*1a10*/  ISETP.GT.U32.AND P0, PT, R5.reuse, R60, PT ;  /* 0x0000003c0500720c */ /* 0x040fe20003f04070 */
[--C-:B------:R-:W-:Y:S01]  /*1a20*/  @!P6 IMAD.IADD R52, R52, 0x1, -R5.reuse ;  /* 0x000000013434e824 */ /* 0x100fe200078e0a05 */
[C---:B------:R-:W-:Y:S01]  /*1a30*/  ISETP.GT.U32.AND P6, PT, R5.reuse, R62, PT ;  /* 0x0000003e0500720c */ /* 0x040fe20003fc4070 */
[----:B------:R-:W-:Y:S01]  /*1a40*/  @!P4 IMAD.IADD R54, R54, 0x1, -R5 ;  /* 0x000000013636c824 */ /* 0x000fe200078e0a05 */
[----:B------:R-:W-:Y:S01]  /*1a50*/  ISETP.GT.U32.AND P4, PT, R5, R64, PT ;  /* 0x000000400500720c */ /* 0x000fe20003f84070 */
[----:B------:R-:W-:-:S04]  /*1a60*/  IMAD.HI.U32 R9, R8, R66, RZ ;  /* 0x0000004208097227 */ /* 0x000fc800078e00ff */
[----:B------:R-:W-:-:S04]  /*1a70*/  IMAD.HI.U32 R11, R8, R68, RZ ;  /* 0x00000044080b7227 */ /* 0x000fc800078e00ff */
[--C-:B------:R-:W-:Y:S01]  /*1a80*/  @!P5 IMAD.IADD R40, R40, 0x1, -R5.reuse ;  /* 0x000000012828d824 */ /* 0x100fe200078e0a05 */
[C---:B------:R-:W-:Y:S01]  /*1a90*/  ISETP.GT.U32.AND P5, PT, R5.reuse, R50, PT ;  /* 0x000000320500720c */ /* 0x040fe20003fa4070 */
[----:B------:R-:W-:Y:S01]  /*1aa0*/  @!P2 IMAD.IADD R56, R56, 0x1, -R5 ;  /* 0x000000013838a824 */ /* 0x000fe200078e0a05 */
[----:B------:R-:W-:Y:S01]  /*1ab0*/  ISETP.GT.U32.AND P2, PT, R5, R54, PT ;  /* 0x000000360500720c */ /* 0x000fe20003f44070 */
[----:B------:R-:W-:Y:S02]  /*1ac0*/  IMAD.MOV R9, RZ, RZ, -R9 ;  /* 0x000000ffff097224 */ /* 0x000fe400078e0a09 */
[----:B------:R-:W-:Y:S02]  /*1ad0*/  IMAD.MOV R11, RZ, RZ, -R11 ;  /* 0x000000ffff0b7224 */ /* 0x000fe400078e0a0b */
[----:B------:R-:W-:-:S04]  /*1ae0*/  IMAD.HI.U32 R7, R8, R70, RZ ;  /* 0x0000004608077227 */ /* 0x000fc800078e00ff */
[C---:B------:R-:W-:Y:S02]  /*1af0*/  IMAD R66, R5.reuse, R9, R66 ;  /* 0x0000000905427224 */ /* 0x040fe400078e0242 */
[C---:B------:R-:W-:Y:S01]  /*1b00*/  IMAD R68, R5.reuse, R11, R68 ;  /* 0x0000000b05447224 */ /* 0x040fe200078e0244 */
[----:B------:R-:W-:Y:S01]  /*1b10*/  IABS R11, R160 ;  /* 0x000000a0000b7213 */ /* 0x000fe20000000000 */
[----:B------:R-:W-:Y:S02]  /*1b20*/  IMAD.MOV R7, RZ, RZ, -R7 ;  /* 0x000000ffff077224 */ /* 0x000fe400078e0a07 */
[--C-:B------:R-:W-:Y:S01]  /*1b30*/  @!P3 IMAD.IADD R58, R58, 0x1, -R5.reuse ;  /* 0x000000013a3ab824 */ /* 0x100fe200078e0a05 */
[C---:B------:R-:W-:Y:S01]  /*1b40*/  ISETP.GT.U32.AND P3, PT, R5.reuse, R66, PT ;  /* 0x000000420500720c */ /* 0x040fe20003f64070 */
[--C-:B------:R-:W-:Y:S01]  /*1b50*/  @!P0 IMAD.IADD R60, R60, 0x1, -R5.reuse ;  /* 0x000000013c3c8824 */ /* 0x100fe200078e0a05 */
[C---:B------:R-:W-:Y:S01]  /*1b60*/  ISETP.GT.U32.AND P0, PT, R5.reuse, R56, PT ;  /* 0x000000380500720c */ /* 0x040fe20003f04070 */
[----:B------:R-:W-:Y:S01]  /*1b70*/  @!P6 IMAD.IADD R62, R62, 0x1, -R5 ;  /* 0x000000013e3ee824 */ /* 0x000fe200078e0a05 */
[C---:B------:R-:W-:Y:S01]  /*1b80*/  ISETP.GT.U32.AND P6, PT, R5.reuse, R58, PT ;  /* 0x0000003a0500720c */ /* 0x040fe20003fc4070 */
[----:B------:R-:W-:-:S02]  /*1b90*/  IMAD R70, R5, R7, R70 ;  /* 0x0000000705467224 */ /* 0x000fc400078e0246 */
[----:B------:R-:W-:-:S04]  /*1ba0*/  IMAD.HI.U32 R7, R8, R11, RZ ;  /* 0x0000000b08077227 */ /* 0x000fc800078e00ff */
[--C-:B------:R-:W-:Y:S01]  /*1bb0*/  @!P5 IMAD.IADD R50, R50, 0x1, -R5.reuse ;  /* 0x000000013232d824 */ /* 0x100fe200078e0a05 */
[C---:B------:R-:W-:Y:S01]  /*1bc0*/  ISETP.GT.U32.AND P5, PT, R5.reuse, R52, PT ;  /* 0x000000340500720c */ /* 0x040fe20003fa4070 */
[--C-:B------:R-:W-:Y:S01]  /*1bd0*/  @!P4 IMAD.IADD R64, R64, 0x1, -R5.reuse ;  /* 0x000000014040c824 */ /* 0x100fe200078e0a05 */
[C---:B------:R-:W-:Y:S01]  /*1be0*/  ISETP.GT.U32.AND P4, PT, R5.reuse, R60, PT ;  /* 0x0000003c0500720c */ /* 0x040fe20003f84070 */
[----:B------:R-:W-:Y:S01]  /*1bf0*/  @!P2 IMAD.IADD R54, R54, 0x1, -R5 ;  /* 0x000000013636a824 */ /* 0x000fe200078e0a05 */
[----:B------:R-:W-:Y:S01]  /*1c00*/  ISETP.GT.U32.AND P2, PT, R5, R62, PT ;  /* 0x0000003e0500720c */ /* 0x000fe20003f44070 */
[----:B------:R-:W-:-:S04]  /*1c10*/  IMAD.HI.U32 R9, R8, R74, RZ ;  /* 0x0000004a08097227 */ /* 0x000fc800078e00ff */
[----:B------:R-:W-:Y:S02]  /*1c20*/  IMAD.MOV R8, RZ, RZ, -R7 ;  /* 0x000000ffff087224 */ /* 0x000fe400078e0a07 */
[----:B------:R-:W-:Y:S02]  /*1c30*/  IMAD.MOV R9, RZ, RZ, -R9 ;  /* 0x000000ffff097224 */ /* 0x000fe400078e0a09 */
[C---:B------:R-:W-:Y:S02]  /*1c40*/  IMAD R8, R5.reuse, R8, R11 ;  /* 0x0000000805087224 */ /* 0x040fe400078e020b */
[--C-:B------:R-:W-:Y:S02]  /*1c50*/  @!P3 IMAD.IADD R66, R66, 0x1, -R5.reuse ;  /* 0x000000014242b824 */ /* 0x100fe400078e0a05 */
[C---:B------:R-:W-:Y:S01]  /*1c60*/  IMAD R74, R5.reuse, R9, R74 ;  /* 0x00000009054a7224 */ /* 0x040fe200078e024a */
        /* <DEDUP_REMOVED lines=11> */
[----:B------:R-:W-:-:S04]  /*1d20*/  IMAD.HI.U32 R6, R6, R13, RZ ;  /* 0x0000000d06067227 */ /* 0x000fc800078e00ff */
[--C-:B------:R-:W-:Y:S01]  /*1d30*/  @!P0 IMAD.IADD R68, R68, 0x1, -R5.reuse ;  /* 0x0000000144448824 */ /* 0x100fe200078e0a05 */
[----:B------:R-:W-:Y:S01]  /*1d40*/  ISETP.GE.AND P0, PT, R212, UR12, PT ;  /* 0x0000000cd4007c0c */ /* 0x000fe2000bf06270 */
[--C-:B------:R-:W-:Y:S02]  /*1d50*/  @!P3 IMAD.IADD R8, R8, 0x1, -R5.reuse ;  /* 0x000000010808b824 */ /* 0x100fe400078e0a05 */
[--C-:B------:R-:W-:Y:S01]  /*1d60*/  @!P5 IMAD.IADD R64, R64, 0x1, -R5.reuse ;  /* 0x000000014040d824 */ /* 0x100fe200078e0a05 */
[----:B------:R-:W-:Y:S01]  /*1d70*/  ISETP.GE.AND P5, PT, R57, UR12, PT ;  /* 0x0000000c39007c0c */ /* 0x000fe2000bfa6270 */
[----:B------:R-:W-:Y:S01]  /*1d80*/  IMAD.MOV R6, RZ, RZ, -R6 ;  /* 0x000000ffff067224 */ /* 0x000fe200078e0a06 */
[----:B------:R-:W-:Y:S01]  /*1d90*/  SEL R7, RZ, UR11, P0 ;  /* 0x0000000bff077c07 */ /* 0x000fe20008000000 */
[--C-:B------:R-:W-:Y:S01]  /*1da0*/  @!P4 IMAD.IADD R66, R66, 0x1, -R5.reuse ;  /* 0x000000014242c824 */ /* 0x100fe200078e0a05 */
[----:B------:R-:W-:Y:S01]  /*1db0*/  ISETP.GE.AND P4, PT, R240, UR12, PT ;  /* 0x0000000cf0007c0c */ /* 0x000fe2000bf86270 */
[--C-:B------:R-:W-:Y:S01]  /*1dc0*/  @!P2 IMAD.IADD R74, R74, 0x1, -R5.reuse ;  /* 0x000000014a4aa824 */ /* 0x100fe200078e0a05 */
[----:B------:R-:W-:Y:S01]  /*1dd0*/  ISETP.GT.U32.AND P2, PT, R5, R8, PT ;  /* 0x000000080500720c */ /* 0x000fe20003f44070 */
[----:B------:R-:W-:Y:S01]  /*1de0*/  @!P6 IMAD.IADD R70, R70, 0x1, -R5 ;  /* 0x000000014646e824 */ /* 0x000fe200078e0a05 */
[----:B------:R-:W-:Y:S01]  /*1df0*/  ISETP.GE.AND P0, PT, R4, RZ, PT ;  /* 0x000000ff0400720c */ /* 0x000fe20003f06270 */
[----:B------:R-:W-:Y:S01]  /*1e00*/  IMAD R13, R10, R6, R13 ;  /* 0x000000060a0d7224 */ /* 0x000fe200078e020d */
[----:B------:R-:W-:Y:S01]  /*1e10*/  SEL R9, RZ, UR11, P5 ;  /* 0x0000000bff097c07 */ /* 0x000fe2000a800000 */
[----:B------:R-:W-:Y:S01]  /*1e20*/  IMAD.U32 R11, RZ, RZ, UR26 ;  /* 0x0000001aff0b7e24 */ /* 0x000fe2000f8e00ff */
[----:B------:R-:W-:Y:S01]  /*1e30*/  SEL R6, RZ, UR11, P4 ;  /* 0x0000000bff067c07 */ /* 0x000fe2000a000000 */
[----:B------:R-:W-:Y:S01]  /*1e40*/  VIADD R216, R209, UR7 ;  /* 0x00000007d1d87c36 */ /* 0x000fe20008000000 */
[----:B------:R-:W-:-:S02]  /*1e50*/  ISETP.GE.AND P5, PT, R226, RZ, PT ;  /* 0x000000ffe200720c */ /* 0x000fc40003fa6270 */
[----:B------:R-:W-:Y:S02]  /*1e60*/  ISETP.GE.AND P4, PT, R227, RZ, PT ;  /* 0x000000ffe300720c */ /* 0x000fe40003f86270 */
[----:B------:R-:W-:Y:S01]  /*1e70*/  ISETP.GT.U32.AND P3, PT, R5, R70, PT ;  /* 0x000000460500720c */ /* 0x000fe20003f64070 */
[--C-:B------:R-:W-:Y:S01]  /*1e80*/  @!P2 IMAD.IADD R8, R8, 0x1, -R5.reuse ;  /* 0x000000010808a824 */ /* 0x100fe200078e0a05 */
[----:B------:R-:W-:Y:S01]  /*1e90*/  ISETP.GE.AND P2, PT, R224, RZ, PT ;  /* 0x000000ffe000720c */ /* 0x000fe20003f46270 */
[----:B------:R-:W-:Y:S01]  /*1ea0*/  @!P0 IMAD.MOV R14, RZ, RZ, -R14 ;  /* 0x000000ffff0e8224 */ /* 0x000fe200078e0a0e */
[----:B------:R-:W-:Y:S01]  /*1eb0*/  ISETP.GE.AND P0, PT, R223, RZ, PT ;  /* 0x000000ffdf00720c */ /* 0x000fe20003f06270 */
[----:B------:R-:W-:Y:S01]  /*1ec0*/  IMAD.MOV.U32 R72, RZ, RZ, R8 ;  /* 0x000000ffff487224 */ /* 0x000fe200078e0008 */
[----:B------:R-:W-:Y:S01]  /*1ed0*/  ISETP.GT.U32.AND P6, PT, R5, R68, PT ;  /* 0x000000440500720c */ /* 0x000fe20003fc4070 */
[----:B------:R-:W-:Y:S01]  /*1ee0*/  IMAD.U32 R8, RZ, RZ, UR26 ;  /* 0x0000001aff087e24 */ /* 0x000fe2000f8e00ff */
[----:B------:R-:W-:Y:S01]  /*1ef0*/  LOP3.LUT R209, R0, 0x1c, RZ, 0xfc, !PT ;  /* 0x0000001c00d17812 */ /* 0x000fe200078efcff */
[----:B------:R-:W-:Y:S01]  /*1f00*/  @!P5 IMAD.MOV R18, RZ, RZ, -R18 ;  /* 0x000000ffff12d224 */ /* 0x000fe200078e0a12 */
[----:B------:R-:W-:Y:S01]  /*1f10*/  ISETP.GE.AND P5, PT, R221, RZ, PT ;  /* 0x000000ffdd00720c */ /* 0x000fe20003fa6270 */
[----:B------:R-:W-:Y:S01]  /*1f20*/  @!P4 IMAD.MOV R16, RZ, RZ, -R16 ;  /* 0x000000ffff10c224 */ /* 0x000fe200078e0a10 */
[----:B------:R-:W-:Y:S01]  /*1f30*/  ISETP.GE.AND P4, PT, R222, RZ, PT ;  /* 0x000000ffde00720c */ /* 0x000fe20003f86270 */
[--C-:B------:R-:W-:Y:S01]  /*1f40*/  @!P3 IMAD.IADD R70, R70, 0x1, -R5.reuse ;  /* 0x000000014646b824 */ /* 0x100fe200078e0a05 */
[----:B------:R-:W-:Y:S01]  /*1f50*/  ISETP.GE.AND P3, PT, R225, RZ, PT ;  /* 0x000000ffe100720c */ /* 0x000fe20003f66270 */
[----:B------:R-:W-:Y:S01]  /*1f60*/  @!P2 IMAD.MOV R22, RZ, RZ, -R22 ;  /* 0x000000ffff16a224 */ /* 0x000fe200078e0a16 */
[----:B------:R-:W-:Y:S01]  /*1f70*/  ISETP.GE.AND P2, PT, R219, RZ, PT ;  /* 0x000000ffdb00720c */ /* 0x000fe20003f46270 */
[----:B------:R-:W-:Y:S01]  /*1f80*/  @!P0 IMAD.MOV R24, RZ, RZ, -R24 ;  /* 0x000000ffff188224 */ /* 0x000fe200078e0a18 */
[----:B------:R-:W-:Y:S01]  /*1f90*/  ISETP.GE.AND P0, PT, R218, RZ, PT ;  /* 0x000000ffda00720c */ /* 0x000fe20003f06270 */
[----:B------:R-:W-:Y:S01]  /*1fa0*/  @!P6 IMAD.IADD R68, R68, 0x1, -R5 ;  /* 0x000000014444e824 */ /* 0x000fe200078e0a05 */
[----:B------:R-:W-:Y:S01]  /*1fb0*/  ISETP.NE.U32.AND P6, PT, R7, RZ, PT ;  /* 0x000000ff0700720c */ /* 0x000fe20003fc5070 */
[----:B------:R-:W-:-:S02]  /*1fc0*/  IMAD.U32 R7, RZ, RZ, UR26 ;  /* 0x0000001aff077e24 */ /* 0x000fc4000f8e00ff */
[----:B------:R-:W-:Y:S01]  /*1fd0*/  @!P5 IMAD.MOV R28, RZ, RZ, -R28 ;  /* 0x000000ffff1cd224 */ /* 0x000fe200078e0a1c */
[----:B------:R-:W-:Y:S01]  /*1fe0*/  ISETP.GE.AND P5, PT, R215, RZ, PT ;  /* 0x000000ffd700720c */ /* 0x000fe20003fa6270 */
[----:B------:R-:W-:Y:S01]  /*1ff0*/  @!P4 IMAD.MOV R26, RZ, RZ, -R26 ;  /* 0x000000ffff1ac224 */ /* 0x000fe200078e0a1a */
[----:B------:R-:W-:Y:S01]  /*2000*/  ISETP.GE.AND P4, PT, R217, RZ, PT ;  /* 0x000000ffd900720c */ /* 0x000fe20003f86270 */
[----:B------:R-:W-:Y:S01]  /*2010*/  @!P3 IMAD.MOV R20, RZ, RZ, -R20 ;  /* 0x000000ffff14b224 */ /* 0x000fe200078e0a14 */
[----:B------:R-:W-:Y:S01]  /*2020*/  ISETP.GE.AND P3, PT, R220, RZ, PT ;  /* 0x000000ffdc00720c */ /* 0x000fe20003f66270 */
[----:B------:R-:W-:Y:S01]  /*2030*/  @!P2 IMAD.MOV R32, RZ, RZ, -R32 ;  /* 0x000000ffff20a224 */ /* 0x000fe200078e0a20 */
[----:B------:R-:W-:Y:S01]  /*2040*/  ISETP.GE.AND P2, PT, R213, RZ, PT ;  /* 0x000000ffd500720c */ /* 0x000fe20003f46270 */
[----:B------:R-:W-:Y:S01]  /*2050*/  @!P0 IMAD.MOV R34, RZ, RZ, -R34 ;  /* 0x000000ffff228224 */ /* 0x000fe200078e0a22 */
[----:B------:R-:W-:-:S05]  /*2060*/  ISETP.GE.AND P0, PT, R202, RZ, PT ;  /* 0x000000ffca00720c */ /* 0x000fca0003f06270 */
        /* <DEDUP_REMOVED lines=29> */
[----:B------:R-:W-:-:S05]  /*2240*/  ISETP.GT.U32.AND P0, PT, R5, R74, PT ;  /* 0x0000004a0500720c */ /* 0x000fca0003f04070 */
[----:B------:R-:W-:Y:S01]  /*2250*/  @!P5 IMAD.MOV R68, RZ, RZ, -R68 ;  /* 0x000000ffff44d224 */ /* 0x000fe200078e0a44 */
[----:B------:R-:W-:Y:S01]  /*2260*/  ISETP.GT.U32.AND P5, PT, R10, R13, PT ;  /* 0x0000000d0a00720c */ /* 0x000fe20003fa4070 */
[----:B------:R-:W-:Y:S01]  /*2270*/  @!P4 IMAD.MOV R66, RZ, RZ, -R66 ;  /* 0x000000ffff42c224 */ /* 0x000fe200078e0a42 */
[----:B------:R-:W-:Y:S01]  /*2280*/  ISETP.GE.AND P4, PT, R158, RZ, PT ;  /* 0x000000ff9e00720c */ /* 0x000fe20003f86270 */
[----:B------:R-:W-:Y:S01]  /*2290*/  @!P3 IMAD.MOV R60, RZ, RZ, -R60 ;  /* 0x000000ffff3cb224 */ /* 0x000fe200078e0a3c */
[----:B------:R-:W-:Y:S01]  /*22a0*/  ISETP.GE.AND P3, PT, R161, RZ, PT ;  /* 0x000000ffa100720c */ /* 0x000fe20003f66270 */
[----:B------:R-:W-:Y:S01]  /*22b0*/  @!P2 IMAD.MOV R72, RZ, RZ, -R72 ;  /* 0x000000ffff48a224 */ /* 0x000fe200078e0a48 */
[----:B------:R-:W-:Y:S01]  /*22c0*/  ISETP.NE.U32.AND P2, PT, R6, RZ, PT ;  /* 0x000000ff0600720c */ /* 0x000fe20003f45070 */
[----:B------:R-:W-:Y:S01]  /*22d0*/  @!P0 IMAD.IADD R74, R74, 0x1, -R5 ;  /* 0x000000014a4a8824 */ /* 0x000fe200078e0a05 */
[----:B------:R-:W-:Y:S01]  /*22e0*/  ISETP.GE.AND P0, PT, R159, RZ, PT ;  /* 0x000000ff9f00720c */ /* 0x000fe20003f06270 */
[----:B------:R-:W-:-:S02]  /*22f0*/  IMAD.U32 R6, RZ, RZ, UR26 ;  /* 0x0000001aff067e24 */ /* 0x000fc4000f8e00ff */
[----:B------:R-:W-:Y:S02]  /*2300*/  IMAD R5, R0, UR26, RZ ;  /* 0x0000001a00057c24 */ /* 0x000fe4000f8e02ff */
[----:B------:R-:W-:Y:S02]  /*2310*/  @!P5 IMAD.IADD R13, R13, 0x1, -R10 ;  /* 0x000000010d0dd824 */ /* 0x000fe400078e0a0a */
[----:B------:R-:W-:Y:S01]  /*2320*/  @!P4 IMAD.MOV R76, RZ, RZ, -R76 ;  /* 0x000000ffff4cc224 */ /* 0x000fe200078e0a4c */
[----:B------:R-:W-:Y:S01]  /*2330*/  ISETP.GE.AND P4, PT, R239, UR12, PT ;  /* 0x0000000cef007c0c */ /* 0x000fe2000bf86270 */
[----:B------:R-:W-:Y:S01]  /*2340*/  IMAD R6, R6, 0x2, R5 ;  /* 0x0000000206067824 */ /* 0x000fe200078e0205 */
[----:B------:R-:W-:Y:S01]  /*2350*/  ISETP.GT.U32.AND P5, PT, R10, R13, PT ;  /* 0x0000000d0a00720c */ /* 0x000fe20003fa4070 */
[----:B------:R-:W-:Y:S01]  /*2360*/  @!P3 IMAD.MOV R70, RZ, RZ, -R70 ;  /* 0x000000ffff46b224 */ /* 0x000fe200078e0a46 */
[----:B------:R-:W-:Y:S01]  /*2370*/  ISETP.NE.U32.AND P3, PT, R9, RZ, PT ;  /* 0x000000ff0900720c */ /* 0x000fe20003f65070 */
[----:B------:R-:W-:Y:S01]  /*2380*/  IMAD R7, R7, 0x2, R6 ;  /* 0x0000000207077824 */ /* 0x000fe200078e0206 */
[----:B------:R-:W-:Y:S01]  /*2390*/  SEL R9, RZ, UR11, P4 ;  /* 0x0000000bff097c07 */ /* 0x000fe2000a000000 */
[----:B------:R-:W-:Y:S01]  /*23a0*/  @!P0 IMAD.MOV R74, RZ, RZ, -R74 ;  /* 0x000000ffff4a8224 */ /* 0x000fe200078e0a4a */
[----:B------:R-:W-:Y:S01]  /*23b0*/  ISETP.NE.AND P0, PT, RZ, UR19, PT ;  /* 0x00000013ff007c0c */ /* 0x000fe2000bf05270 */
[----:B------:R-:W-:Y:S01]  /*23c0*/  IMAD R8, R8, 0x2, R7 ;  /* 0x0000000208087824 */ /* 0x000fe200078e0207 */
[----:B------:R-:W-:Y:S01]  /*23d0*/  ISETP.NE.U32.AND P4, PT, R9, RZ, PT ;  /* 0x000000ff0900720c */ /* 0x000fe20003f85070 */
[----:B------:R-:W-:Y:S01]  /*23e0*/  IMAD.U32 R9, RZ, RZ, UR26 ;  /* 0x0000001aff097e24 */ /* 0x000fe2000f8e00ff */
[----:B------:R-:W-:-:S02]  /*23f0*/  SEL R82, R91, R58, !P0 ;  /* 0x0000003a5b527207 */ /* 0x000fc40004000000 */
[----:B------:R-:W-:Y:S01]  /*2400*/  SEL R61, R91, R14, !P0 ;  /* 0x0000000e5b3d7207 */ /* 0x000fe20004000000 */
[----:B------:R-:W-:Y:S01]  /*2410*/  IMAD R9, R9, 0x2, R8 ;  /* 0x0000000209097824 */ /* 0x000fe200078e0208 */
[----:B------:R-:W-:Y:S01]  /*2420*/  SEL R63, R91, R16, !P0 ;  /* 0x000000105b3f7207 */ /* 0x000fe20004000000 */
[----:B------:R-:W-:Y:S01]  /*2430*/  @!P5 IMAD.IADD R13, R13, 0x1, -R10 ;  /* 0x000000010d0dd824 */ /* 0x000fe200078e0a0a */
[C---:B------:R-:W-:Y:S01]  /*2440*/  SEL R65, R91.reuse, R18, !P0 ;  /* 0x000000125b417207 */ /* 0x040fe20004000000 */
[----:B------:R-:W-:Y:S01]  /*2450*/  IMAD R10, R78, 0x2, R9 ;  /* 0x000000024e0a7824 */ /* 0x000fe200078e0209 */
[C---:B------:R-:W-:Y:S01]  /*2460*/  SEL R67, R91.reuse, R20, !P0 ;  /* 0x000000145b437207 */ /* 0x040fe20004000000 */
[----:B------:R-:W-:Y:S01]  /*2470*/  IMAD.U32 R16, RZ, RZ, UR26 ;  /* 0x0000001aff107e24 */ /* 0x000fe2000f8e00ff */
[----:B------:R-:W-:Y:S01]  /*2480*/  SEL R69, R91, R22, !P0 ;  /* 0x000000165b457207 */ /* 0x000fe20004000000 */
[----:B------:R-:W-:Y:S01]  /*2490*/  IMAD R11, R11, 0x2, R10 ;  /* 0x000000020b0b7824 */ /* 0x000fe200078e020a */
[C---:B------:R-:W-:Y:S01]  /*24a0*/  SEL R71, R91.reuse, R24, !P0 ;  /* 0x000000185b477207 */ /* 0x040fe20004000000 */
[----:B------:R-:W-:Y:S01]  /*24b0*/  IMAD.U32 R18, RZ, RZ, UR26 ;  /* 0x0000001aff127e24 */ /* 0x000fe2000f8e00ff */
        /* <DEDUP_REMOVED lines=27> */
[----:B------:R-:W-:Y:S01]  /*2670*/  IMAD R82, R82, UR4, RZ ;  /* 0x0000000452527c24 */ /* 0x000fe2000f8e02ff */
[C---:B------:R-:W-:Y:S01]  /*2680*/  SEL R80, R91.reuse, R54, !P0 ;  /* 0x000000365b507207 */ /* 0x040fe20004000000 */
[----:B------:R-:W-:Y:S01]  /*2690*/  IMAD R18, R18, 0x4, R17 ;  /* 0x0000000412127824 */ /* 0x000fe200078e0211 */
[----:B------:R-:W-:Y:S01]  /*26a0*/  SEL R81, R91, R56, !P0 ;  /* 0x000000385b517207 */ /* 0x000fe20004000000 */
[----:B------:R-:W-:Y:S01]  /*26b0*/  IMAD R79, R79, UR4, RZ ;  /* 0x000000044f4f7c24 */ /* 0x000fe2000f8e02ff */
[----:B------:R-:W-:Y:S01]  /*26c0*/  SEL R83, R91, R60, !P0 ;  /* 0x0000003c5b537207 */ /* 0x000fe20004000000 */
[----:B------:R-:W-:Y:S01]  /*26d0*/  IMAD R19, R21, 0x2, R18 ;  /* 0x0000000215137824 */ /* 0x000fe200078e0212 */
[----:B------:R-:W-:Y:S01]  /*26e0*/  SEL R84, R91, R62, !P0 ;  /* 0x0000003e5b547207 */ /* 0x000fe20004000000 */
        /* <DEDUP_REMOVED lines=15> */
[----:B------:R-:W-:Y:S01]  /*27e0*/  ISETP.GE.AND P5, PT, R157, RZ, PT ;  /* 0x000000ff9d00720c */ /* 0x000fe20003fa6270 */
[----:B------:R-:W-:Y:S01]  /*27f0*/  IMAD R74, R206, UR26, RZ ;  /* 0x0000001ace4a7c24 */ /* 0x000fe2000f8e02ff */
[----:B------:R-:W-:Y:S01]  /*2800*/  ISETP.NE.AND P0, PT, RZ, UR18, PT ;  /* 0x00000012ff007c0c */ /* 0x000fe2000bf05270 */
[----:B------:R-:W-:-:S02]  /*2810*/  IMAD R32, R32, 0x2, R23 ;  /* 0x0000000220207824 */ /* 0x000fc400078e0217 */
[----:B------:R-:W-:Y:S02]  /*2820*/  IMAD R70, R112, UR4, RZ ;  /* 0x0000000470467c24 */ /* 0x000fe4000f8e02ff */
[----:B------:R-:W-:Y:S02]  /*2830*/  IMAD R65, R71, UR4, RZ ;  /* 0x0000000447417c24 */ /* 0x000fe4000f8e02ff */
[----:B------:R-:W-:Y:S02]  /*2840*/  IMAD R71, R113, UR4, RZ ;  /* 0x0000000471477c24 */ /* 0x000fe4000f8e02ff */
[----:B------:R-:W-:Y:S02]  /*2850*/  IMAD R60, R61, UR4, RZ ;  /* 0x000000043d3c7c24 */ /* 0x000fe4000f8e02ff */
[----:B------:R-:W-:Y:S02]  /*2860*/  @!P5 IMAD.MOV R13, RZ, RZ, -R13 ;  /* 0x000000ffff0dd224 */ /* 0x000fe400078e0a0d */
[----:B------:R-:W-:Y:S01]  /*2870*/  @!P0 LOP3.LUT R13, RZ, UR18, RZ, 0x33, !PT ;  /* 0x00000012ff0d8c12 */ /* 0x000fe2000f8e33ff */
[----:B------:R-:W-:-:S02]  /*2880*/  IMAD R66, R73, UR4, RZ ;  /* 0x0000000449427c24 */ /* 0x000fc4000f8e02ff */
[----:B------:R-:W-:Y:S02]  /*2890*/  IMAD R73, R116, UR4, RZ ;  /* 0x0000000474497c24 */ /* 0x000fe4000f8e02ff */
[----:B------:R-:W-:Y:S02]  /*28a0*/  IMAD R193, R13, UR13, RZ ;  /* 0x0000000d0dc17c24 */ /* 0x000fe4000f8e02ff */
[----:B------:R-:W-:Y:S02]  /*28b0*/  IMAD.SHL.U32 R13, R72, 0x4, RZ ;  /* 0x00000004480d7824 */ /* 0x000fe400078e00ff */
[----:B------:R-:W-:Y:S02]  /*28c0*/  IMAD.SHL.U32 R228, R193, 0x4, RZ ;  /* 0x00000004c1e47824 */ /* 0x000fe400078e00ff */
[----:B------:R-:W-:Y:S02]  /*28d0*/  IMAD R61, R63, UR4, RZ ;  /* 0x000000043f3d7c24 */ /* 0x000fe4000f8e02ff */
[----:B------:R-:W-:Y:S01]  /*28e0*/  IMAD R63, R67, UR4, RZ ;  /* 0x00000004433f7c24 */ /* 0x000fe2000f8e02ff */
[----:B------:R-:W-:Y:S01]  /*28f0*/  IADD3 R114, P0, R228, UR24, RZ ;  /* 0x00000018e4727c10 */ /* 0x000fe2000ff1e0ff */
[----:B------:R-:W-:-:S02]  /*2900*/  IMAD R67, R75, UR4, RZ ;  /* 0x000000044b437c24 */ /* 0x000fc4000f8e02ff */
[----:B------:R-:W-:Y:S01]  /*2910*/  IMAD R75, R118, UR4, RZ ;  /* 0x00000004764b7c24 */ /* 0x000fe2000f8e02ff */
[----:B------:R-:W-:Y:S01]  /*2920*/  LEA.HI.X.SX32 R77, R193, UR25, 0x2, P0 ;  /* 0x00000019c14d7c11 */ /* 0x000fe200080f16ff */
[----:B------:R-:W-:Y:S01]  /*2930*/  IMAD R68, R78, UR4, RZ ;  /* 0x000000044e447c24 */ /* 0x000fe2000f8e02ff */
[CC--:B------:R-:W-:Y:S01]  /*2940*/  LEA R54, P5, R14.reuse, R114.reuse, 0x2 ;  /* 0x000000720e367211 */ /* 0x0c0fe200078a10ff */
[----:B------:R-:W-:Y:S01]  /*2950*/  IMAD R76, R119, UR4, RZ ;  /* 0x00000004774c7c24 */ /* 0x000fe2000f8e02ff */
[-C--:B------:R-:W-:Y:S01]  /*2960*/  LEA R52, P0, R15, R114.reuse, 0x2 ;  /* 0x000000720f347211 */ /* 0x080fe200078010ff */
[----:B------:R-:W-:Y:S01]  /*2970*/  IMAD R78, R121, UR4, RZ ;  /* 0x00000004794e7c24 */ /* 0x000fe2000f8e02ff */
[-C--:B------:R-:W-:Y:S01]  /*2980*/  LEA.HI.X.SX32 R55, R14, R77.reuse, 0x2, P5 ;  /* 0x0000004d0e377211 */ /* 0x080fe200028f16ff */
[----:B------:R-:W-:Y:S01]  /*2990*/  IMAD R14, R27, 0x4, R32 ;  /* 0x000000041b0e7824 */ /* 0x000fe200078e0220 */
[-C--:B------:R-:W-:Y:S01]  /*29a0*/  LEA R36, P5, R16, R114.reuse, 0x2 ;  /* 0x0000007210247211 */ /* 0x080fe200078a10ff */
[----:B------:R-:W-:Y:S01]  /*29b0*/  IMAD R80, R80, UR4, RZ ;  /* 0x0000000450507c24 */ /* 0x000fe2000f8e02ff */
[-C--:B------:R-:W-:Y:S01]  /*29c0*/  LEA.HI.X.SX32 R53, R15, R77.reuse, 0x2, P0 ;  /* 0x0000004d0f357211 */ /* 0x080fe200000f16ff */
[----:B------:R-:W-:Y:S01]  /*29d0*/  IMAD R15, R29, 0x2, R14 ;  /* 0x000000021d0f7824 */ /* 0x000fe200078e020e */
[-C--:B------:R-:W-:Y:S01]  /*29e0*/  LEA.HI.X.SX32 R37, R16, R77.reuse, 0x2, P5 ;  /* 0x0000004d10257211 */ /* 0x080fe200028f16ff */
[----:B------:R-:W-:Y:S01]  /*29f0*/  IMAD R81, R81, UR4, RZ ;  /* 0x0000000451517c24 */ /* 0x000fe2000f8e02ff */
[-C--:B------:R-:W-:Y:S01]  /*2a00*/  LEA R48, P0, R17, R114.reuse, 0x2 ;  /* 0x0000007211307211 */ /* 0x080fe200078010ff */
[----:B------:R-:W-:Y:S01]  /*2a10*/  IMAD R16, R24, 0x2, R15 ;  /* 0x0000000218107824 */ /* 0x000fe200078e020f */
[CC--:B------:R-:W-:Y:S01]  /*2a20*/  LEA R34, P5, R18.reuse, R114.reuse, 0x2 ;  /* 0x0000007212227211 */ /* 0x0c0fe200078a10ff */
        /* <DEDUP_REMOVED lines=15> */
[-C--:B------:R-:W-:Y:S01]  /*2b20*/  LEA R26, P5, R22, R114.reuse, 0x2 ;  /* 0x00000072161a7211 */ /* 0x080fe200078a10ff */
[----:B------:R-:W-:Y:S01]  /*2b30*/  IMAD R87, R87, UR4, RZ ;  /* 0x0000000457577c24 */ /* 0x000fe2000f8e02ff */
[-C--:B------:R-:W-:Y:S01]  /*2b40*/  LEA.HI.X.SX32 R41, R21, R77.reuse, 0x2, P0 ;  /* 0x0000004d15297211 */ /* 0x080fe200000f16ff */
[----:B------:R-:W-:Y:S01]  /*2b50*/  IMAD R88, R88, UR4, RZ ;  /* 0x0000000458587c24 */ /* 0x000fe2000f8e02ff */
[-C--:B------:R-:W-:Y:S01]  /*2b60*/  LEA.HI.X.SX32 R27, R22, R77.reuse, 0x2, P5 ;  /* 0x0000004d161b7211 */ /* 0x080fe200028f16ff */
[----:B------:R-:W-:Y:S01]  /*2b70*/  IMAD R89, R89, UR4, RZ ;  /* 0x0000000459597c24 */ /* 0x000fe2000f8e02ff */
[-C--:B------:R-:W-:Y:S01]  /*2b80*/  LEA R24, P0, R23, R114.reuse, 0x2 ;  /* 0x0000007217187211 */ /* 0x080fe200078010ff */
[----:B------:R-:W-:Y:S01]  /*2b90*/  IMAD R90, R90, UR4, RZ ;  /* 0x000000045a5a7c24 */ /* 0x000fe2000f8e02ff */
[----:B------:R-:W-:Y:S01]  /*2ba0*/  LEA R38, P5, R32, R114, 0x2 ;  /* 0x0000007220267211 */ /* 0x000fe200078a10ff */
[----:B------:R-:W-:Y:S01]  /*2bb0*/  IMAD R91, R91, UR4, RZ ;  /* 0x000000045b5b7c24 */ /* 0x000fe2000f8e02ff */
[----:B------:R-:W-:-:S02]  /*2bc0*/  LEA.HI.X.SX32 R25, R23, R77, 0x2, P0 ;  /* 0x0000004d17197211 */ /* 0x000fc400000f16ff */
[-C--:B------:R-:W-:Y:S02]  /*2bd0*/  LEA.HI.X.SX32 R39, R32, R77.reuse, 0x2, P5 ;  /* 0x0000004d20277211 */ /* 0x080fe400028f16ff */
[CC--:B------:R-:W-:Y:S02]  /*2be0*/  LEA R46, P0, R14.reuse, R114.reuse, 0x2 ;  /* 0x000000720e2e7211 */ /* 0x0c0fe400078010ff */
[CC--:B------:R-:W-:Y:S02]  /*2bf0*/  LEA R20, P5, R15.reuse, R114.reuse, 0x2 ;  /* 0x000000720f147211 */ /* 0x0c0fe400078a10ff */
[-C--:B------:R-:W-:Y:S01]  /*2c00*/  LEA.HI.X.SX32 R47, R14, R77.reuse, 0x2, P0 ;  /* 0x0000004d0e2f7211 */ /* 0x080fe200000f16ff */
[----:B------:R-:W-:Y:S01]  /*2c10*/  IMAD.SHL.U32 R14, R74, 0x4, RZ ;  /* 0x000000044a0e7824 */ /* 0x000fe200078e00ff */
[----:B------:R-:W-:Y:S01]  /*2c20*/  LEA.HI.X.SX32 R21, R15, R77, 0x2, P5 ;  /* 0x0000004d0f157211 */ /* 0x000fe200028f16ff */
[----:B------:R-:W-:Y:S01]  /*2c30*/  IMAD.SHL.U32 R15, R122, 0x4, RZ ;  /* 0x000000047a0f7824 */ /* 0x000fe200078e00ff */
[----:B------:R-:W-:-:S02]  /*2c40*/  LEA R22, P0, R16, R114, 0x2 ;  /* 0x0000007210167211 */ /* 0x000fc400078010ff */
[-C--:B------:R-:W-:Y:S02]  /*2c50*/  LEA R50, P5, R17, R114.reuse, 0x2 ;  /* 0x0000007211327211 */ /* 0x080fe400078a10ff */
[-C--:B------:R-:W-:Y:S01]  /*2c60*/  LEA.HI.X.SX32 R23, R16, R77.reuse, 0x2, P0 ;  /* 0x0000004d10177211 */ /* 0x080fe200000f16ff */
[----:B------:R-:W-:Y:S01]  /*2c70*/  IMAD.SHL.U32 R16, R59, 0x4, RZ ;  /* 0x000000043b107824 */ /* 0x000fe200078e00ff */
[-C--:B------:R-:W-:Y:S01]  /*2c80*/  LEA.HI.X.SX32 R51, R17, R77.reuse, 0x2, P5 ;  /* 0x0000004d11337211 */ /* 0x080fe200028f16ff */
[----:B------:R-:W-:Y:S01]  /*2c90*/  IMAD.SHL.U32 R17, R192, 0x4, RZ ;  /* 0x00000004c0117824 */ /* 0x000fe200078e00ff */
        /* <DEDUP_REMOVED lines=8> */
[-C--:B------:R-:W-:Y:S02]  /*2d20*/  LEA.HI.X.SX32 R45, R45, R77.reuse, 0x2, P0 ;  /* 0x0000004d2d2d7211 */ /* 0x080fe400000f16ff */
[-C--:B------:R-:W-:Y:S02]  /*2d30*/  LEA.HI.X.SX32 R191, R5, R77.reuse, 0x2, P5 ;  /* 0x0000004d05bf7211 */ /* 0x080fe400028f16ff */
[CC--:B------:R-:W-:Y:S02]  /*2d40*/  LEA R56, P0, R6.reuse, R114.reuse, 0x2 ;  /* 0x0000007206387211 */ /* 0x0c0fe400078010ff */
[----:B------:R-:W-:Y:S01]  /*2d50*/  LEA R92, P5, R7, R114, 0x2 ;  /* 0x00000072075c7211 */ /* 0x000fe200078a10ff */
[----:B------:R-:W-:Y:S01]  /*2d60*/  @!PT LDS RZ, [RZ] ;  /* 0x00000000fffff984 */ /* 0x000fe20000000800 */
[----:B------:R-:W-:Y:S01]  /*2d70*/  @!PT LDS RZ, [RZ] ;  /* 0x00000000fffff984 */ /* 0x000fe20000000800 */
[----:B------:R-:W-:Y:S01]  /*2d80*/  @!PT LDS RZ, [RZ] ;  /* 0x00000000fffff984 */ /* 0x000fe20000000800 */
[----:B------:R1:W-:Y:S01]  /*2d90*/  LDGSTS.E [R244], desc[UR20][R190.64], P1 ;  /* 0x00000000bef47fae */ /* 0x0003e20008921854 */
[----:B------:R-:W-:-:S02]  /*2da0*/  LEA.HI.X.SX32 R57, R6, R77, 0x2, P0 ;  /* 0x0000004d06397211 */ /* 0x000fc400000f16ff */
[-C--:B------:R-:W-:Y:S02]  /*2db0*/  LEA.HI.X.SX32 R93, R7, R77.reuse, 0x2, P5 ;  /* 0x0000004d075d7211 */ /* 0x080fe400028f16ff */
[CC--:B------:R-:W-:Y:S01]  /*2dc0*/  LEA R94, P0, R8.reuse, R114.reuse, 0x2 ;  /* 0x00000072085e7211 */ /* 0x0c0fe200078010ff */
[----:B------:R2:W-:Y:S01]  /*2dd0*/  LDGSTS.E [R244+0x8], desc[UR20][R56.64], P6 ;  /* 0x0000800038f47fae */ /* 0x0005e2000b121854 */
[CC--:B------:R-:W-:Y:S02]  /*2de0*/  LEA R96, P5, R9.reuse, R114.reuse, 0x2 ;  /* 0x0000007209607211 */ /* 0x0c0fe400078a10ff */
[-C--:B------:R-:W-:Y:S01]  /*2df0*/  LEA.HI.X.SX32 R95, R8, R77.reuse, 0x2, P0 ;  /* 0x0000004d085f7211 */ /* 0x080fe200000f16ff */
[----:B------:R-:W-:Y:S01]  /*2e00*/  LDGSTS.E [R244+0x2000], desc[UR20][R34.64], P2 ;  /* 0x0200000022f47fae */ /* 0x000fe20009121854 */
[----:B------:R-:W-:Y:S02]  /*2e10*/  LEA.HI.X.SX32 R97, R9, R77, 0x2, P5 ;  /* 0x0000004d09617211 */ /* 0x000fe400028f16ff */
[-C--:B------:R-:W-:Y:S01]  /*2e20*/  LEA R98, P0, R10, R114.reuse, 0x2 ;  /* 0x000000720a627211 */ /* 0x080fe200078010ff */
[----:B------:R-:W-:Y:S01]  /*2e30*/  LDGSTS.E [R244+0x2008], desc[UR20][R28.64], P4 ;  /* 0x020080001cf47fae */ /* 0x000fe2000a121854 */
[----:B------:R-:W-:-:S02]  /*2e40*/  LEA R100, P5, R11, R114, 0x2 ;  /* 0x000000720b647211 */ /* 0x000fc400078a10ff */
[-C--:B------:R-:W-:Y:S02]  /*2e50*/  LEA.HI.X.SX32 R99, R10, R77.reuse, 0x2, P0 ;  /* 0x0000004d0a637211 */ /* 0x080fe400000f16ff */
[-C--:B------:R-:W-:Y:S02]  /*2e60*/  LEA.HI.X.SX32 R101, R11, R77.reuse, 0x2, P5 ;  /* 0x0000004d0b657211 */ /* 0x080fe400028f16ff */
[----:B------:R-:W-:Y:S02]  /*2e70*/  IADD3 R188, P0, R16, UR28, RZ ;  /* 0x0000001c10bc7c10 */ /* 0x000fe4000ff1e0ff */
[----:B------:R-:W-:Y:S02]  /*2e80*/  IADD3 R102, P5, R12, R114, RZ ;  /* 0x000000720c667210 */ /* 0x000fe40007fbe0ff */
[----:B------:R-:W-:Y:S02]  /*2e90*/  LEA.HI.X.SX32 R189, R59, UR29, 0x2, P0 ;  /* 0x0000001d3bbd7c11 */ /* 0x000fe400080f16ff */
[----:B------:R-:W-:-:S02]  /*2ea0*/  LEA.HI.X.SX32 R103, R104, R77, 0x2, P5 ;  /* 0x0000004d68677211 */ /* 0x000fc400028f16ff */
[----:B------:R-:W-:Y:S02]  /*2eb0*/  IADD3 R104, P0, R17, R114, RZ ;  /* 0x0000007211687210 */ /* 0x000fe40007f1e0ff */
[C---:B------:R-:W-:Y:S02]  /*2ec0*/  LEA R118, P5, R61.reuse, R188, 0x2 ;  /* 0x000000bc3d767211 */ /* 0x040fe400078a10ff */
[----:B------:R-:W-:Y:S02]  /*2ed0*/  LEA.HI.X.SX32 R105, R192, R77, 0x2, P0 ;  /* 0x0000004dc0697211 */ /* 0x000fe400000f16ff */
[----:B------:R-:W-:Y:S02]  /*2ee0*/  IADD3 R106, P0, R18, R114, RZ ;  /* 0x00000072126a7210 */ /* 0x000fe40007f1e0ff */
[----:B------:R-:W-:Y:S02]  /*2ef0*/  LEA.HI.X.SX32 R119, R61, R189, 0x2, P5 ;  /* 0x000000bd3d777211 */ /* 0x000fe400028f16ff */
[----:B------:R-:W-:-:S02]  /*2f00*/  LEA.HI.X.SX32 R107, R156, R77, 0x2, P0 ;  /* 0x0000004d9c6b7211 */ /* 0x000fc400000f16ff */
[-C--:B------:R-:W-:Y:S02]  /*2f10*/  IADD3 R108, P0, R19, R114.reuse, RZ ;  /* 0x00000072136c7210 */ /* 0x080fe40007f1e0ff */
[----:B------:R-:W-:Y:S02]  /*2f20*/  ISETP.GE.AND P2, PT, R250, UR12, PT ;  /* 0x0000000cfa007c0c */ /* 0x000fe4000bf46270 */
[-C--:B------:R-:W-:Y:S02]  /*2f30*/  LEA.HI.X.SX32 R109, R58, R77.reuse, 0x2, P0 ;  /* 0x0000004d3a6d7211 */ /* 0x080fe400000f16ff */
[-C--:B------:R-:W-:Y:S02]  /*2f40*/  IADD3 R110, P0, R13, R114.reuse, RZ ;  /* 0x000000720d6e7210 */ /* 0x080fe40007f1e0ff */
[----:B------:R-:W-:Y:S02]  /*2f50*/  ISETP.GE.AND P4, PT, R249, UR12, PT ;  /* 0x0000000cf9007c0c */ /* 0x000fe4000bf86270 */
[----:B------:R-:W-:Y:S01]  /*2f60*/  LEA.HI.X.SX32 R111, R72, R77, 0x2, P0 ;  /* 0x0000004d486f7211 */ /* 0x000fe200000f16ff */
[----:B------:R-:W-:Y:S01]  /*2f70*/  IMAD R72, R115, UR4, RZ ;  /* 0x0000000473487c24 */ /* 0x000fe2000f8e02ff */
[----:B------:R-:W-:-:S04]  /*2f80*/  IADD3 R112, P0, R14, R114, RZ ;  /* 0x000000720e707210 */ /* 0x000fc80007f1e0ff */
[----:B------:R-:W-:Y:S01]  /*2f90*/  LEA.HI.X.SX32 R113, R74, R77, 0x2, P0 ;  /* 0x0000004d4a717211 */ /* 0x000fe200000f16ff */
[----:B------:R-:W-:Y:S01]  /*2fa0*/  IMAD R74, R117, UR4, RZ ;  /* 0x00000004754a7c24 */ /* 0x000fe2000f8e02ff */
[----:B------:R-:W-:-:S04]  /*2fb0*/  IADD3 R114, P0, R15, R114, RZ ;  /* 0x000000720f727210 */ /* 0x000fc80007f1e0ff */
[----:B------:R-:W-:Y:S01]  /*2fc0*/  LEA.HI.X.SX32 R115, R122, R77, 0x2, P0 ;  /* 0x0000004d7a737211 */ /* 0x000fe200000f16ff */
[----:B------:R-:W-:Y:S01]  /*2fd0*/  IMAD R77, R120, UR4, RZ ;  /* 0x00000004784d7c24 */ /* 0x000fe2000f8e02ff */
[CC--:B------:R-:W-:Y:S01]  /*2fe0*/  LEA R116, P0, R60.reuse, R188.reuse, 0x2 ;  /* 0x000000bc3c747211 */ /* 0x0c0fe200078010ff */
[----:B------:R-:W-:Y:S01]  /*2ff0*/  UIADD3 UR4, UR12, -0x40, URZ ;  /* 0xffffffc00c047890 */ /* 0x000fe2000fffe03f */
[CC--:B------:R-:W-:Y:S02]  /*3000*/  LEA R122, P5, R63.reuse, R188.reuse, 0x2 ;  /* 0x000000bc3f7a7211 */ /* 0x0c0fe400078a10ff */
[-C--:B------:R-:W-:Y:S02]  /*3010*/  LEA.HI.X.SX32 R117, R60, R189.reuse, 0x2, P0 ;  /* 0x000000bd3c757211 */ /* 0x080fe400000f16ff */
[----:B------:R-:W-:Y:S02]  /*3020*/  LEA R120, P0, R62, R188, 0x2 ;  /* 0x000000bc3e787211 */ /* 0x000fe400078010ff */
[----:B------:R-:W-:-:S02]  /*3030*/  LEA.HI.X.SX32 R123, R63, R189, 0x2, P5 ;  /* 0x000000bd3f7b7211 */ /* 0x000fc400028f16ff */
[-C--:B------:R-:W-:Y:S02]  /*3040*/  LEA.HI.X.SX32 R121, R62, R189.reuse, 0x2, P0 ;  /* 0x000000bd3e797211 */ /* 0x080fe400000f16ff */
[CC--:B------:R-:W-:Y:S02]  /*3050*/  LEA R124, P0, R64.reuse, R188.reuse, 0x2 ;  /* 0x000000bc407c7211 */ /* 0x0c0fe400078010ff */
        /* <DEDUP_REMOVED lines=8> */
[----:B------:R-:W-:Y:S02]  /*30e0*/  LEA.HI.X.SX32 R133, R68, R189, 0x2, P0 ;  /* 0x000000bd44857211 */ /* 0x000fe400000f16ff */
[----:B------:R-:W-:-:S02]  /*30f0*/  LEA R134, P5, R69, R188, 0x2 ;  /* 0x000000bc45867211 */ /* 0x000fc400078a10ff */
[CC--:B------:R-:W-:Y:S02]  /*3100*/  LEA R136, P0, R70.reuse, R188.reuse, 0x2 ;  /* 0x000000bc46887211 */ /* 0x0c0fe400078010ff */
[-C--:B------:R-:W-:Y:S02]  /*3110*/  LEA.HI.X.SX32 R135, R69, R189.reuse, 0x2, P5 ;  /* 0x000000bd45877211 */ /* 0x080fe400028f16ff */
[-C--:B------:R-:W-:Y:S02]  /*3120*/  LEA.HI.X.SX32 R137, R70, R189.reuse, 0x2, P0 ;  /* 0x000000bd46897211 */ /* 0x080fe400000f16ff */
[CC--:B------:R-:W-:Y:S02]  /*3130*/  LEA R138, P5, R71.reuse, R188.reuse, 0x2 ;  /* 0x000000bc478a7211 */ /* 0x0c0fe400078a10ff */
        /* <DEDUP_REMOVED lines=39> */
[C---:B------:R-:W-:Y:S02]  /*33b0*/  LEA R188, P5, R91.reuse, R188, 0x2 ;  /* 0x000000bc5bbc7211 */ /* 0x040fe400078a10ff */
[----:B------:R-:W-:Y:S02]  /*33c0*/  ISETP.GE.AND P0, PT, R252, UR12, PT ;  /* 0x0000000cfc007c0c */ /* 0x000fe4000bf06270 */
[----:B------:R-:W-:Y:S02]  /*33d0*/  LEA.HI.X.SX32 R189, R91, R189, 0x2, P5 ;  /* 0x000000bd5bbd7211 */ /* 0x000fe400028f16ff */
[----:B------:R-:W-:Y:S02]  /*33e0*/  SEL R203, RZ, UR11, P0 ;  /* 0x0000000bffcb7c07 */ /* 0x000fe40008000000 */
[----:B------:R-:W-:-:S02]  /*33f0*/  ISETP.GE.AND P5, PT, R251, UR12, PT ;  /* 0x0000000cfb007c0c */ /* 0x000fc4000bfa6270 */
[----:B------:R-:W-:Y:S02]  /*3400*/  ISETP.GE.AND P0, PT, R238, UR12, PT ;  /* 0x0000000cee007c0c */ /* 0x000fe4000bf06270 */
[----:B------:R-:W-:Y:S02]  /*3410*/  ISETP.NE.U32.AND P1, PT, R203, RZ, PT ;  /* 0x000000ffcb00720c */ /* 0x000fe40003f25070 */
[----:B------:R-:W-:Y:S02]  /*3420*/  SEL R204, RZ, UR11, P5 ;  /* 0x0000000bffcc7c07 */ /* 0x000fe4000a800000 */
[----:B------:R-:W-:Y:S02]  /*3430*/  ISETP.GE.AND P5, PT, R237, UR12, PT ;  /* 0x0000000ced007c0c */ /* 0x000fe4000bfa6270 */
[----:B------:R-:W-:Y:S02]  /*3440*/  SEL R203, RZ, UR11, P0 ;  /* 0x0000000bffcb7c07 */ /* 0x000fe40008000000 */
[----:B------:R-:W-:-:S02]  /*3450*/  ISETP.NE.U32.AND P0, PT, R204, RZ, PT ;  /* 0x000000ffcc00720c */ /* 0x000fc40003f05070 */
[----:B------:R-:W-:Y:S02]  /*3460*/  SEL R204, RZ, UR11, P5 ;  /* 0x0000000bffcc7c07 */ /* 0x000fe4000a800000 */
[----:B------:R-:W-:Y:S01]  /*3470*/  ISETP.NE.U32.AND P6, PT, R203, RZ, PT ;  /* 0x000000ffcb00720c */ /* 0x000fe20003fc5070 */
[----:B------:R-:W-:Y:S01]  /*3480*/  LDGSTS.E [R216], desc[UR20][R92.64], P1 ;  /* 0x000000005cd87fae */ /* 0x000fe20008921854 */
[----:B------:R-:W-:Y:S02]  /*3490*/  ISETP.NE.U32.AND P5, PT, R204, RZ, PT ;  /* 0x000000ffcc00720c */ /* 0x000fe40003fa5070 */
[----:B------:R-:W-:Y:S02]  /*34a0*/  SEL R203, RZ, UR11, P2 ;  /* 0x0000000bffcb7c07 */ /* 0x000fe40009000000 */
[----:B------:R-:W-:Y:S02]  /*34b0*/  ISETP.GE.AND P2, PT, R236, UR12, PT ;  /* 0x0000000cec007c0c */ /* 0x000fe4000bf46270 */
[----:B------:R-:W-:Y:S01]  /*34c0*/  SEL R204, RZ, UR11, P4 ;  /* 0x0000000bffcc7c07 */ /* 0x000fe2000a000000 */
[----:B------:R-:W-:Y:S01]  /*34d0*/  LDGSTS.E [R216+0x8], desc[UR20][R94.64], P0 ;  /* 0x000080005ed87fae */ /* 0x000fe20008121854 */
[----:B------:R-:W-:-:S02]  /*34e0*/  ISETP.GE.AND P4, PT, R235, UR12, PT ;  /* 0x0000000ceb007c0c */ /* 0x000fc4000bf86270 */
[----:B------:R-:W-:Y:S01]  /*34f0*/  ISETP.NE.U32.AND P1, PT, R203, RZ, PT ;  /* 0x000000ffcb00720c */ /* 0x000fe20003f25070 */
[----:B------:R-:W-:Y:S01]  /*3500*/  LDGSTS.E [R216+0x2000], desc[UR20][R30.64], P6 ;  /* 0x020000001ed87fae */ /* 0x000fe2000b121854 */
[----:B------:R-:W-:Y:S02]  /*3510*/  SEL R203, RZ, UR11, P2 ;  /* 0x0000000bffcb7c07 */ /* 0x000fe40009000000 */
[----:B------:R-:W-:Y:S01]  /*3520*/  ISETP.NE.U32.AND P2, PT, R204, RZ, PT ;  /* 0x000000ffcc00720c */ /* 0x000fe20003f45070 */
[----:B------:R-:W-:Y:S01]  /*3530*/  LDGSTS.E [R216+0x2008], desc[UR20][R40.64], P5 ;  /* 0x0200800028d87fae */ /* 0x000fe2000a921854 */
[----:B------:R-:W-:Y:S02]  /*3540*/  SEL R204, RZ, UR11, P4 ;  /* 0x0000000bffcc7c07 */ /* 0x000fe4000a000000 */
[----:B------:R-:W-:Y:S02]  /*3550*/  ISETP.GE.AND P6, PT, R248, UR12, PT ;  /* 0x0000000cf8007c0c */ /* 0x000fe4000bfc6270 */
[----:B------:R-:W-:-:S02]  /*3560*/  ISETP.NE.U32.AND P4, PT, R204, RZ, PT ;  /* 0x000000ffcc00720c */ /* 0x000fc40003f85070 */
[----:B------:R-:W-:Y:S02]  /*3570*/  LOP3.LUT R204, R2, 0x20, RZ, 0x3c, !PT ;  /* 0x0000002002cc7812 */ /* 0x000fe400078e3cff */
[----:B------:R-:W-:Y:S02]  /*3580*/  ISETP.NE.U32.AND P0, PT, R203, RZ, PT ;  /* 0x000000ffcb00720c */ /* 0x000fe40003f05070 */
[----:B------:R-:W-:Y:S02]  /*3590*/  ISETP.GE.AND P5, PT, R206, UR12, PT ;  /* 0x0000000cce007c0c */ /* 0x000fe4000bfa6270 */
[----:B------:R-:W-:Y:S02]  /*35a0*/  SEL R203, RZ, UR11, P6 ;  /* 0x0000000bffcb7c07 */ /* 0x000fe4000b000000 */
[----:B------:R-:W-:Y:S01]  /*35b0*/  ISETP.GE.AND P6, PT, R205, UR12, PT ;  /* 0x0000000ccd007c0c */ /* 0x000fe2000bfc6270 */
[----:B------:R-:W-:Y:S01]  /*35c0*/  VIADD R205, R204, UR7 ;  /* 0x00000007cccd7c36 */ /* 0x000fe20008000000 */
[----:B------:R-:W-:-:S02]  /*35d0*/  SEL R204, RZ, UR11, P5 ;  /* 0x0000000bffcc7c07 */ /* 0x000fc4000a800000 */
[----:B------:R-:W-:Y:S02]  /*35e0*/  ISETP.GE.AND P5, PT, R234, UR12, PT ;  /* 0x0000000cea007c0c */ /* 0x000fe4000bfa6270 */
[----:B------:R-:W-:Y:S01]  /*35f0*/  SEL R206, RZ, UR11, P6 ;  /* 0x0000000bffce7c07 */ /* 0x000fe2000b000000 */
[----:B------:R-:W-:Y:S01]  /*3600*/  LDGSTS.E [R205], desc[UR20][R96.64], P1 ;  /* 0x0000000060cd7fae */ /* 0x000fe20008921854 */
[----:B------:R-:W-:Y:S02]  /*3610*/  ISETP.NE.U32.AND P6, PT, R204, RZ, PT ;  /* 0x000000ffcc00720c */ /* 0x000fe40003fc5070 */
[----:B------:R-:W-:Y:S01]  /*3620*/  SEL R204, RZ, UR11, P5 ;  /* 0x0000000bffcc7c07 */ /* 0x000fe2000a800000 */
[----:B------:R-:W-:Y:S01]  /*3630*/  LDGSTS.E [R205+0x8], desc[UR20][R98.64], P2 ;  /* 0x0000800062cd7fae */ /* 0x000fe20009121854 */
[----:B------:R-:W-:Y:S02]  /*3640*/  ISETP.NE.U32.AND P5, PT, R203, RZ, PT ;  /* 0x000000ffcb00720c */ /* 0x000fe40003fa5070 */
[----:B------:R-:W-:Y:S01]  /*3650*/  ISETP.NE.U32.AND P2, PT, R204, RZ, PT ;  /* 0x000000ffcc00720c */ /* 0x000fe20003f45070 */
[----:B------:R-:W-:Y:S01]  /*3660*/  LDGSTS.E [R205+0x2000], desc[UR20][R26.64], P0 ;  /* 0x020000001acd7fae */ /* 0x000fe20008121854 */
[----:B------:R-:W-:-:S02]  /*3670*/  LOP3.LUT R204, R2, 0x30, RZ, 0x3c, !PT ;  /* 0x0000003002cc7812 */ /* 0x000fc400078e3cff */
[----:B------:R-:W-:Y:S01]  /*3680*/  ISETP.NE.U32.AND P1, PT, R206, RZ, PT ;  /* 0x000000ffce00720c */ /* 0x000fe20003f25070 */
[----:B------:R-:W-:Y:S01]  /*3690*/  LDGSTS.E [R205+0x2008], desc[UR20][R24.64], P4 ;  /* 0x0200800018cd7fae */ /* 0x000fe2000a121854 */
[----:B------:R-:W-:Y:S01]  /*36a0*/  ISETP.GE.AND P4, PT, R208, UR12, PT ;  /* 0x0000000cd0007c0c */ /* 0x000fe2000bf86270 */
[----:B------:R-:W-:Y:S01]  /*36b0*/  VIADD R206, R204, UR7 ;  /* 0x00000007ccce7c36 */ /* 0x000fe20008000000 */
[----:B------:R-:W-:Y:S02]  /*36c0*/  ISETP.GE.AND P0, PT, R247, UR12, PT ;  /* 0x0000000cf7007c0c */ /* 0x000fe4000bf06270 */
[----:B------:R-:W-:Y:S02]  /*36d0*/  SEL R204, RZ, UR11, P4 ;  /* 0x0000000bffcc7c07 */ /* 0x000fe4000a000000 */
[----:B------:R-:W-:Y:S01]  /*36e0*/  ISETP.GE.AND P4, PT, R246, UR12, PT ;  /* 0x0000000cf6007c0c */ /* 0x000fe2000bf86270 */
[----:B------:R-:W-:Y:S01]  /*36f0*/  LDGSTS.E [R206], desc[UR20][R100.64], P5 ;  /* 0x0000000064ce7fae */ /* 0x000fe2000a921854 */
[----:B------:R-:W-:-:S02]  /*3700*/  SEL R203, RZ, UR11, P0 ;  /* 0x0000000bffcb7c07 */ /* 0x000fc40008000000 */
[----:B------:R-:W-:Y:S01]  /*3710*/  ISETP.NE.U32.AND P5, PT, R204, RZ, PT ;  /* 0x000000ffcc00720c */ /* 0x000fe20003fa5070 */
[----:B------:R-:W-:Y:S01]  /*3720*/  LDGSTS.E [R206+0x8], desc[UR20][R102.64], P3 ;  /* 0x0000800066ce7fae */ /* 0x000fe20009921854 */
[----:B------:R-:W-:Y:S02]  /*3730*/  ISETP.GE.AND P0, PT, R207, UR12, PT ;  /* 0x0000000ccf007c0c */ /* 0x000fe4000bf06270 */
[----:B------:R-:W-:Y:S01]  /*3740*/  SEL R204, RZ, UR11, P4 ;  /* 0x0000000bffcc7c07 */ /* 0x000fe2000a000000 */
[----:B------:R-:W-:Y:S01]  /*3750*/  LDGSTS.E [R206+0x2000], desc[UR20][R38.64], P2 ;  /* 0x0200000026ce7fae */ /* 0x000fe20009121854 */
[----:B------:R-:W-:Y:S02]  /*3760*/  ISETP.NE.U32.AND P4, PT, R203, RZ, PT ;  /* 0x000000ffcb00720c */ /* 0x000fe40003f85070 */
[----:B------:R-:W-:Y:S01]  /*3770*/  SEL R207, RZ, UR11, P0 ;  /* 0x0000000bffcf7c07 */ /* 0x000fe20008000000 */
[----:B------:R-:W-:Y:S01]  /*3780*/  LDGSTS.E [R206+0x2008], desc[UR20][R112.64], P6 ;  /* 0x0200800070ce7fae */ /* 0x000fe2000b121854 */
[----:B------:R-:W-:-:S02]  /*3790*/  LOP3.LUT R208, R2, 0x40, RZ, 0x3c, !PT ;  /* 0x0000004002d07812 */ /* 0x000fc400078e3cff */
[----:B------:R-:W-:Y:S02]  /*37a0*/  ISETP.GE.AND P2, PT, R233, UR12, PT ;  /* 0x0000000ce9007c0c */ /* 0x000fe4000bf46270 */
[----:B------:R-:W-:Y:S01]  /*37b0*/  ISETP.NE.U32.AND P0, PT, R207, RZ, PT ;  /* 0x000000ffcf00720c */ /* 0x000fe20003f05070 */
[----:B------:R-:W-:Y:S01]  /*37c0*/  VIADD R207, R208, UR7 ;  /* 0x00000007d0cf7c36 */ /* 0x000fe20008000000 */
[----:B------:R-:W-:Y:S02]  /*37d0*/  ISETP.NE.U32.AND P3, PT, R204, RZ, PT ;  /* 0x000000ffcc00720c */ /* 0x000fe40003f65070 */
[----:B------:R-:W-:Y:S02]  /*37e0*/  ISETP.GE.AND P6, PT, R232, UR12, PT ;  /* 0x0000000ce8007c0c */ /* 0x000fe4000bfc6270 */
[----:B------:R-:W-:Y:S01]  /*37f0*/  SEL R204, RZ, UR11, P2 ;  /* 0x0000000bffcc7c07 */ /* 0x000fe20009000000 */
[----:B------:R-:W-:Y:S01]  /*3800*/  LDGSTS.E [R207], desc[UR20][R104.64], P4 ;  /* 0x0000000068cf7fae */ /* 0x000fe2000a121854 */
[----:B------:R-:W-:-:S02]  /*3810*/  ISETP.GE.AND P2, PT, R245, UR12, PT ;  /* 0x0000000cf5007c0c */ /* 0x000fc4000bf46270 */
[----:B------:R-:W-:Y:S02]  /*3820*/  SEL R203, RZ, UR11, P6 ;  /* 0x0000000bffcb7c07 */ /* 0x000fe4000b000000 */
[----:B------:R-:W-:Y:S02]  /*3830*/  ISETP.NE.U32.AND P4, PT, R204, RZ, PT ;  /* 0x000000ffcc00720c */ /* 0x000fe40003f85070 */
[----:B------:R-:W-:Y:S01]  /*3840*/  SEL R204, RZ, UR11, P2 ;  /* 0x0000000bffcc7c07 */ /* 0x000fe20009000000 */
[----:B------:R-:W-:Y:S01]  /*3850*/  LDGSTS.E [R207+0x8], desc[UR20][R106.64], P3 ;  /* 0x000080006acf7fae */ /* 0x000fe20009921854 */
[----:B------:R-:W-:Y:S02]  /*3860*/  ISETP.NE.U32.AND P2, PT, R203, RZ, PT ;  /* 0x000000ffcb00720c */ /* 0x000fe40003f45070 */
[----:B------:R-:W-:Y:S02]  /*3870*/  ISETP.GE.AND P6, PT, R243, UR12, PT ;  /* 0x0000000cf3007c0c */ /* 0x000fe4000bfc6270 */
[----:B------:R-:W-:-:S02]  /*3880*/  LOP3.LUT R208, R2, 0x50, RZ, 0x3c, !PT ;  /* 0x0000005002d07812 */ /* 0x000fc400078e3cff */
[----:B------:R-:W-:Y:S02]  /*3890*/  SEL R203, RZ, UR11, P6 ;  /* 0x0000000bffcb7c07 */ /* 0x000fe4000b000000 */
[----:B------:R-:W-:Y:S01]  /*38a0*/  ISETP.NE.U32.AND P6, PT, R204, RZ, PT ;  /* 0x000000ffcc00720c */ /* 0x000fe20003fc5070 */
[----:B------:R-:W-:Y:S01]  /*38b0*/  LDGSTS.E [R207+0x2000], desc[UR20][R46.64], P4 ;  /* 0x020000002ecf7fae */ /* 0x000fe2000a121854 */
[----:B------:R-:W-:Y:S01]  /*38c0*/  ISETP.NE.U32.AND P3, PT, R203, RZ, PT ;  /* 0x000000ffcb00720c */ /* 0x000fe20003f65070 */
[----:B------:R-:W-:Y:S01]  /*38d0*/  VIADD R204, R208, UR7 ;  /* 0x00000007d0cc7c36 */ /* 0x000fe20008000000 */
[----:B------:R-:W-:Y:S01]  /*38e0*/  ISETP.GE.AND P4, PT, R231, UR12, PT ;  /* 0x0000000ce7007c0c */ /* 0x000fe2000bf86270 */
[----:B------:R-:W-:Y:S01]  /*38f0*/  LDGSTS.E [R207+0x2008], desc[UR20][R20.64], P2 ;  /* 0x0200800014cf7fae */ /* 0x000fe20009121854 */
[----:B------:R-:W-:Y:S02]  /*3900*/  ISETP.GE.AND P2, PT, R230, UR12, PT ;  /* 0x0000000ce6007c0c */ /* 0x000fe4000bf46270 */
[----:B------:R-:W-:-:S02]  /*3910*/  SEL R208, RZ, UR11, P4 ;  /* 0x0000000bffd07c07 */ /* 0x000fc4000a000000 */
[----:B------:R-:W-:Y:S02]  /*3920*/  ISETP.GE.AND P4, PT, R242, UR12, PT ;  /* 0x0000000cf2007c0c */ /* 0x000fe4000bf86270 */
[----:B------:R-:W-:Y:S01]  /*3930*/  SEL R203, RZ, UR11, P2 ;  /* 0x0000000bffcb7c07 */ /* 0x000fe20009000000 */
[----:B------:R-:W-:Y:S01]  /*3940*/  LDGSTS.E [R204], desc[UR20][R108.64], P6 ;  /* 0x000000006ccc7fae */ /* 0x000fe2000b121854 */
[----:B------:R-:W-:Y:S02]  /*3950*/  ISETP.NE.U32.AND P2, PT, R208, RZ, PT ;  /* 0x000000ffd000720c */ /* 0x000fe40003f45070 */
[----:B------:R-:W-:Y:S01]  /*3960*/  SEL R208, RZ, UR11, P4 ;  /* 0x0000000bffd07c07 */ /* 0x000fe2000a000000 */
[----:B------:R-:W-:Y:S01]  /*3970*/  LDGSTS.E [R204+0x8], desc[UR20][R54.64], P3 ;  /* 0x0000800036cc7fae */ /* 0x000fe20009921854 */
[----:B------:R-:W-:Y:S02]  /*3980*/  ISETP.GE.AND P6, PT, R241, UR12, PT ;  /* 0x0000000cf1007c0c */ /* 0x000fe4000bfc6270 */
[----:B------:R-:W-:-:S02]  /*3990*/  ISETP.NE.U32.AND P4, PT, R203, RZ, PT ;  /* 0x000000ffcb00720c */ /* 0x000fc40003f85070 */
[----:B------:R-:W-:Y:S02]  /*39a0*/  ISETP.NE.U32.AND P3, PT, R208, RZ, PT ;  /* 0x000000ffd000720c */ /* 0x000fe40003f65070 */
[----:B------:R-:W-:Y:S02]  /*39b0*/  SEL R203, RZ, UR11, P6 ;  /* 0x0000000bffcb7c07 */ /* 0x000fe4000b000000 */
[----:B------:R-:W-:Y:S01]  /*39c0*/  LOP3.LUT R208, R2, 0x60, RZ, 0x3c, !PT ;  /* 0x0000006002d07812 */ /* 0x000fe200078e3cff */
[----:B------:R-:W-:Y:S01]  /*39d0*/  LDGSTS.E [R204+0x2000], desc[UR20][R22.64], P2 ;  /* 0x0200000016cc7fae */ /* 0x000fe20009121854 */
[----:B------:R-:W-:Y:S02]  /*39e0*/  ISETP.NE.U32.AND P6, PT, R203, RZ, PT ;  /* 0x000000ffcb00720c */ /* 0x000fe40003fc5070 */
[----:B------:R-:W-:Y:S01]  /*39f0*/  ISETP.GE.AND P2, PT, R229, UR12, PT ;  /* 0x0000000ce5007c0c */ /* 0x000fe2000bf46270 */
[----:B------:R-:W-:Y:S02]  /*3a00*/  VIADD R203, R208, UR7 ;  /* 0x00000007d0cb7c36 */ /* 0x000fe40008000000 */
[----:B------:R-:W-:Y:S01]  /*3a10*/  LDGSTS.E [R204+0x2008], desc[UR20][R50.64], P4 ;  /* 0x0200800032cc7fae */ /* 0x000fe2000a121854 */
[----:B------:R-:W-:-:S03]  /*3a20*/  ISETP.GE.AND P4, PT, R211, UR12, PT ;  /* 0x0000000cd3007c0c */ /* 0x000fc6000bf86270 */
[----:B------:R-:W-:Y:S01]  /*3a30*/  LDGSTS.E [R203], desc[UR20][R52.64], P3 ;  /* 0x0000000034cb7fae */ /* 0x000fe20009921854 */
[----:B------:R-:W-:Y:S02]  /*3a40*/  ISETP.GE.AND P3, PT, R209, UR12, PT ;  /* 0x0000000cd1007c0c */ /* 0x000fe4000bf66270 */
[----:B------:R-:W-:Y:S01]  /*3a50*/  SEL R209, RZ, UR11, P2 ;  /* 0x0000000bffd17c07 */ /* 0x000fe20009000000 */
[----:B------:R-:W-:Y:S01]  /*3a60*/  LDGSTS.E [R203+0x8], desc[UR20][R36.64], P6 ;  /* 0x0000800024cb7fae */ /* 0x000fe2000b121854 */
[----:B------:R-:W-:Y:S02]  /*3a70*/  ISETP.GE.AND P2, PT, R210, UR12, PT ;  /* 0x0000000cd2007c0c */ /* 0x000fe4000bf46270 */
[----:B------:R-:W-:Y:S02]  /*3a80*/  SEL R210, RZ, UR11, P3 ;  /* 0x0000000bffd27c07 */ /* 0x000fe40009800000 */
[----:B------:R-:W-:Y:S02]  /*3a90*/  ISETP.NE.U32.AND P3, PT, R209, RZ, PT ;  /* 0x000000ffd100720c */ /* 0x000fe40003f65070 */
[----:B------:R-:W-:-:S02]  /*3aa0*/  SEL R208, RZ, UR11, P4 ;  /* 0x0000000bffd07c07 */ /* 0x000fc4000a000000 */
[----:B------:R-:W-:Y:S02]  /*3ab0*/  ISETP.GE.AND P4, PT, R0, UR4, PT ;  /* 0x0000000400007c0c */ /* 0x000fe4000bf86270 */
[----:B------:R-:W-:Y:S02]  /*3ac0*/  SEL R211, RZ, UR11, P2 ;  /* 0x0000000bffd37c07 */ /* 0x000fe40009000000 */
[----:B------:R-:W-:Y:S02]  /*3ad0*/  SEL R209, RZ, 0x4, P4 ;  /* 0x00000004ffd17807 */ /* 0x000fe40002000000 */
[----:B------:R-:W-:Y:S02]  /*3ae0*/  ISETP.NE.U32.AND P4, PT, R208, RZ, PT ;  /* 0x000000ffd000720c */ /* 0x000fe40003f85070 */
[----:B------:R-:W-:Y:S01]  /*3af0*/  PLOP3.LUT P2, PT, PT, PT, UP0, 0x80, 0x0 ;  /* 0x000000000000781c */ /* 0x000fe20003f4f008 */
[----:B------:R-:W-:Y:S01]  /*3b00*/  LDGSTS.E [R203+0x2000], desc[UR20][R32.64], P3 ;  /* 0x0200000020cb7fae */ /* 0x000fe20009921854 */
[----:B------:R-:W-:-:S02]  /*3b10*/  ISETP.GE.AND P6, PT, R212, UR4, PT ;  /* 0x00000004d4007c0c */ /* 0x000fc4000bfc6270 */
[----:B------:R-:W-:Y:S02]  /*3b20*/  SEL R208, R209, RZ, P2 ;  /* 0x000000ffd1d07207 */ /* 0x000fe40001000000 */
[----:B------:R-:W-:Y:S02]  /*3b30*/  PLOP3.LUT P2, PT, PT, PT, UP0, 0x80, 0x0 ;  /* 0x000000000000781c */ /* 0x000fe40003f4f008 */
[----:B------:R-:W-:Y:S02]  /*3b40*/  SEL R209, RZ, 0x4, P6 ;  /* 0x00000004ffd17807 */ /* 0x000fe40003000000 */
[----:B------:R-:W-:Y:S01]  /*3b50*/  ISETP.NE.U32.AND P3, PT, R210, RZ, PT ;  /* 0x000000ffd200720c */ /* 0x000fe20003f65070 */
[----:B------:R-:W-:Y:S01]  /*3b60*/  LDGSTS.E [R203+0x2008], desc[UR20][R42.64], P4 ;  /* 0x020080002acb7fae */ /* 0x000fe2000a121854 */
[----:B------:R-:W-:Y:S01]  /*3b70*/  ISETP.NE.U32.AND P6, PT, R211, RZ, PT ;  /* 0x000000ffd300720c */ /* 0x000fe20003fc5070 */
[----:B------:R-:W-:Y:S01]  /*3b80*/  IMAD.U32 R210, RZ, RZ, UR22 ;  /* 0x00000016ffd27e24 */ /* 0x000fe2000f8e00ff */
[----:B------:R-:W-:-:S02]  /*3b90*/  SEL R209, R209, RZ, P2 ;  /* 0x000000ffd1d17207 */ /* 0x000fc40001000000 */
[----:B------:R-:W-:Y:S01]  /*3ba0*/  LOP3.LUT R211, R2, 0x70, RZ, 0x3c, !PT ;  /* 0x0000007002d37812 */ /* 0x000fe200078e3cff */
[----:B-1----:R-:W-:Y:S01]  /*3bb0*/  IMAD.WIDE R190, R210, 0x4, R190 ;  /* 0x00000004d2be7825 */ /* 0x002fe200078e02be */
[----:B------:R-:W-:Y:S02]  /*3bc0*/  ISETP.NE.U32.AND P4, PT, R209, RZ, PT ;  /* 0x000000ffd100720c */ /* 0x000fe40003f85070 */
[----:B------:R-:W-:Y:S01]  /*3bd0*/  LOP3.LUT R212, R3, 0x20, RZ, 0x3c, !PT ;  /* 0x0000002003d47812 */ /* 0x000fe200078e3cff */
[----:B------:R-:W-:Y:S01]  /*3be0*/  VIADD R209, R211, UR7 ;  /* 0x00000007d3d17c36 */ /* 0x000fe20008000000 */
[----:B------:R-:W-:Y:S01]  /*3bf0*/  ISETP.NE.U32.AND P2, PT, R208, RZ, PT ;  /* 0x000000ffd000720c */ /* 0x000fe20003f45070 */
[C---:B------:R-:W-:Y:S02]  /*3c00*/  VIADD R210, R3.reuse, UR7 ;  /* 0x0000000703d27c36 */ /* 0x040fe40008000000 */
[----:B------:R-:W-:Y:S01]  /*3c10*/  IMAD.U32 R208, RZ, RZ, UR22 ;  /* 0x00000016ffd07e24 */ /* 0x000fe2000f8e00ff */
[----:B------:R-:W-:Y:S01]  /*3c20*/  LDGSTS.E [R209], desc[UR20][R48.64], P3 ;  /* 0x0000000030d17fae */ /* 0x000fe20009921854 */
[----:B------:R-:W-:Y:S01]  /*3c30*/  VIADD R211, R212, UR7 ;  /* 0x00000007d4d37c36 */ /* 0x000fe20008000000 */
[----:B------:R-:W-:Y:S01]  /*3c40*/  PLOP3.LUT P3, PT, PT, PT, UP0, 0x80, 0x0 ;  /* 0x000000000000781c */ /* 0x000fe20003f6f008 */
[----:B--2---:R-:W-:Y:S01]  /*3c50*/  IMAD.WIDE R56, R208, 0x4, R56 ;  /* 0x00000004d0387825 */ /* 0x004fe200078e0238 */
[----:B------:R-:W-:Y:S01]  /*3c60*/  LDGSTS.E [R209+0x8], desc[UR20][R110.64], P1 ;  /* 0x000080006ed17fae */ /* 0x000fe20008921854 */
[----:B------:R-:W-:-:S02]  /*3c70*/  LOP3.LUT R208, R3, 0x40, RZ, 0x3c, !PT ;  /* 0x0000004003d07812 */ /* 0x000fc400078e3cff */
[----:B------:R-:W-:Y:S01]  /*3c80*/  PLOP3.LUT P1, PT, PT, PT, UP0, 0x80, 0x0 ;  /* 0x000000000000781c */ /* 0x000fe20003f2f008 */
[----:B------:R-:W-:Y:S02]  /*3c90*/  LDGSTS.E [R209+0x2000], desc[UR20][R44.64], P6 ;  /* 0x020000002cd17fae */ /* 0x000fe4000b121854 */
[----:B------:R-:W-:Y:S01]  /*3ca0*/  VIADD R212, R208, UR7 ;  /* 0x00000007d0d47c36 */ /* 0x000fe20008000000 */
[----:B------:R-:W-:Y:S01]  /*3cb0*/  LOP3.LUT R208, R3, 0x60, RZ, 0x3c, !PT ;  /* 0x0000006003d07812 */ /* 0x000fe200078e3cff */
[----:B------:R-:W-:Y:S01]  /*3cc0*/  LDGSTS.E [R209+0x2008], desc[UR20][R114.64], P5 ;  /* 0x0200800072d17fae */ /* 0x000fe2000a921854 */
[----:B------:R-:W-:-:S03]  /*3cd0*/  PLOP3.LUT P5, PT, PT, PT, UP0, 0x80, 0x0 ;  /* 0x000000000000781c */ /* 0x000fc60003faf008 */
[----:B------:R-:W0:Y:S01]  /*3ce0*/  LDGDEPBAR ;  /* 0x00000000000079af */ /* 0x000e220000000000 */
[----:B------:R-:W-:-:S03]  /*3cf0*/  VIADD R208, R208, UR7 ;  /* 0x00000007d0d07c36 */ /* 0x000fc60008000000 */
[----:B------:R-:W-:Y:S04]  /*3d00*/  LDGSTS.E [R210+0xc000], desc[UR20][R116.64], P0 ;  /* 0x0c00000074d27fae */ /* 0x000fe80008121854 */
        /* <DEDUP_REMOVED lines=31> */
[----:B------:R-:W0:Y:S01]  /*3f00*/  LDGDEPBAR ;  /* 0x00000000000079af */ /* 0x000e220000000000 */
[----:B------:R-:W-:Y:S06]  /*3f10*/  BAR.SYNC.DEFER_BLOCKING 0x0 ;  /* 0x0000000000007b1d */ /* 0x000fec0000010000 */
[----:B------:R-:W-:Y:S01]  /*3f20*/  @!PT LDS RZ, [RZ] ;  /* 0x00000000fffff984 */ /* 0x000fe20000000800 */
[----:B------:R-:W-:Y:S01]  /*3f30*/  @!PT LDS RZ, [RZ] ;  /* 0x00000000fffff984 */ /* 0x000fe20000000800 */
[----:B------:R-:W-:Y:S01]  /*3f40*/  @!PT LDS RZ, [RZ] ;  /* 0x00000000fffff984 */ /* 0x000fe20000000800 */
[----:B------:R1:W-:Y:S01]  /*3f50*/  LDGSTS.E [R244+0x4000], desc[UR20][R190.64], P2 ;  /* 0x04000000bef47fae */ /* 0x0003e20009121854 */
[----:B------:R-:W-:-:S03]  /*3f60*/  PLOP3.LUT P2, PT, PT, PT, UP0, 0x80, 0x0 ;  /* 0x000000000000781c */ /* 0x000fc60003f4f008 */
[----:B------:R2:W-:Y:S01]  /*3f70*/  LDGSTS.E [R244+0x4008], desc[UR20][R56.64], P4 ;  /* 0x0400800038f47fae */ /* 0x0005e2000a121854 */
[----:B-1----:R-:W1:Y:S01]  /*3f80*/  S2R R191, SR_TID.X ;  /* 0x0000000000bf7919 */ /* 0x002e620000002100 */
[----:B------:R-:W-:-:S04]  /*3f90*/  IMAD.U32 R190, RZ, RZ, UR22 ;  /* 0x00000016ffbe7e24 */ /* 0x000fc8000f8e00ff */
[----:B------:R-:W-:-:S04]  /*3fa0*/  IMAD.WIDE R28, R190, 0x4, R28 ;  /* 0x00000004be1c7825 */ /* 0x000fc800078e021c */
[----:B------:R-:W-:-:S04]  /*3fb0*/  IMAD.WIDE R92, R190, 0x4, R92 ;  /* 0x00000004be5c7825 */ /* 0x000fc800078e025c */
[----:B------:R-:W-:-:S04]  /*3fc0*/  IMAD.WIDE R30, R190, 0x4, R30 ;  /* 0x00000004be1e7825 */ /* 0x000fc800078e021e */
[----:B------:R-:W-:-:S04]  /*3fd0*/  IMAD.WIDE R96, R190, 0x4, R96 ;  /* 0x00000004be607825 */ /* 0x000fc800078e0260 */
[----:B------:R-:W-:-:S04]  /*3fe0*/  IMAD.WIDE R100, R190, 0x4, R100 ;  /* 0x00000004be647825 */ /* 0x000fc800078e0264 */
[----:B------:R-:W-:Y:S01]  /*3ff0*/  IMAD.WIDE R104, R190, 0x4, R104 ;  /* 0x00000004be687825 */ /* 0x000fe200078e0268 */
[----:B------:R-:W-:Y:S02]  /*4000*/  LOP3.LUT R190, R0, 0x3c, RZ, 0xfc, !PT ;  /* 0x0000003c00be7812 */ /* 0x000fe400078efcff */
[----:B-1----:R-:W-:-:S04]  /*4010*/  LEA.HI R191, R191, 0xe, RZ, 0x1a ;  /* 0x0000000ebfbf7811 */ /* 0x002fc800078fd0ff */
[----:B------:R-:W-:Y:S02]  /*4020*/  ISETP.GE.AND P0, PT, R191, UR4, PT ;  /* 0x00000004bf007c0c */ /* 0x000fe4000bf06270 */
[----:B------:R-:W1:Y:S02]  /*4030*/  S2R R191, SR_TID.X ;  /* 0x0000000000bf7919 */ /* 0x000e640000002100 */
[----:B--2---:R-:W-:Y:S02]  /*4040*/  SEL R56, RZ, 0x4, P0 ;  /* 0x00000004ff387807 */ /* 0x004fe40000000000 */
[----:B------:R-:W-:Y:S02]  /*4050*/  ISETP.GE.AND P0, PT, R240, UR4, PT ;  /* 0x00000004f0007c0c */ /* 0x000fe4000bf06270 */
[----:B------:R-:W-:Y:S02]  /*4060*/  SEL R56, R56, RZ, P1 ;  /* 0x000000ff38387207 */ /* 0x000fe40000800000 */
[----:B------:R-:W-:-:S02]  /*4070*/  ISETP.GE.AND P1, PT, R239, UR4, PT ;  /* 0x00000004ef007c0c */ /* 0x000fc4000bf26270 */
[----:B------:R-:W-:Y:S02]  /*4080*/  SEL R57, RZ, 0x4, P0 ;  /* 0x00000004ff397807 */ /* 0x000fe40000000000 */
[----:B------:R-:W-:Y:S02]  /*4090*/  ISETP.NE.U32.AND P4, PT, R56, RZ, PT ;  /* 0x000000ff3800720c */ /* 0x000fe40003f85070 */
[----:B------:R-:W-:Y:S02]  /*40a0*/  SEL R56, RZ, 0x4, P1 ;  /* 0x00000004ff387807 */ /* 0x000fe40000800000 */
[----:B------:R-:W-:Y:S02]  /*40b0*/  SEL R57, R57, RZ, P2 ;  /* 0x000000ff39397207 */ /* 0x000fe40001000000 */
[----:B------:R-:W-:Y:S02]  /*40c0*/  SEL R56, R56, RZ, P3 ;  /* 0x000000ff38387207 */ /* 0x000fe40001800000 */
[----:B------:R-:W-:-:S02]  /*40d0*/  ISETP.NE.U32.AND P2, PT, R57, RZ, PT ;  /* 0x000000ff3900720c */ /* 0x000fc40003f45070 */
[----:B------:R-:W-:Y:S01]  /*40e0*/  ISETP.NE.U32.AND P0, PT, R56, RZ, PT ;  /* 0x000000ff3800720c */ /* 0x000fe20003f05070 */
[----:B------:R-:W-:Y:S01]  /*40f0*/  IMAD.U32 R56, RZ, RZ, UR22 ;  /* 0x00000016ff387e24 */ /* 0x000fe2000f8e00ff */
[----:B------:R-:W-:Y:S02]  /*4100*/  ISETP.GE.AND P1, PT, R252, UR4, PT ;  /* 0x00000004fc007c0c */ /* 0x000fe4000bf26270 */
[----:B------:R-:W-:Y:S01]  /*4110*/  ISETP.GE.AND P3, PT, R251, UR4, PT ;  /* 0x00000004fb007c0c */ /* 0x000fe2000bf66270 */
[----:B------:R-:W-:Y:S01]  /*4120*/  IMAD.WIDE R34, R56, 0x4, R34 ;  /* 0x0000000438227825 */ /* 0x000fe200078e0222 */
[----:B------:R-:W-:Y:S02]  /*4130*/  SEL R56, RZ, 0x4, P1 ;  /* 0x00000004ff387807 */ /* 0x000fe40000800000 */
[----:B------:R-:W-:Y:S02]  /*4140*/  PLOP3.LUT P1, PT, PT, PT, UP0, 0x80, 0x0 ;  /* 0x000000000000781c */ /* 0x000fe40003f2f008 */
[----:B------:R-:W-:Y:S01]  /*4150*/  SEL R57, RZ, 0x4, P3 ;  /* 0x00000004ff397807 */ /* 0x000fe20001800000 */
[----:B------:R-:W-:Y:S01]  /*4160*/  LDGSTS.E [R244+0x6000], desc[UR20][R34.64], P2 ;  /* 0x0600000022f47fae */ /* 0x000fe20009121854 */
[----:B------:R-:W-:-:S02]  /*4170*/  ISETP.GE.AND P2, PT, R238, UR4, PT ;  /* 0x00000004ee007c0c */ /* 0x000fc4000bf46270 */
[----:B------:R-:W-:Y:S01]  /*4180*/  SEL R56, R56, RZ, P5 ;  /* 0x000000ff38387207 */ /* 0x000fe20002800000 */
[----:B------:R2:W-:Y:S01]  /*4190*/  LDGSTS.E [R244+0x6008], desc[UR20][R28.64], P0 ;  /* 0x060080001cf47fae */ /* 0x0005e20008121854 */
[----:B------:R-:W-:Y:S02]  /*41a0*/  PLOP3.LUT P0, PT, PT, PT, UP0, 0x80, 0x0 ;  /* 0x000000000000781c */ /* 0x000fe40003f0f008 */
[----:B------:R-:W-:Y:S02]  /*41b0*/  SEL R57, R57, RZ, P1 ;  /* 0x000000ff39397207 */ /* 0x000fe40000800000 */
[----:B------:R-:W-:Y:S02]  /*41c0*/  ISETP.GE.AND P5, PT, R237, UR4, PT ;  /* 0x00000004ed007c0c */ /* 0x000fe4000bfa6270 */
[----:B------:R-:W-:Y:S02]  /*41d0*/  ISETP.NE.U32.AND P1, PT, R56, RZ, PT ;  /* 0x000000ff3800720c */ /* 0x000fe40003f25070 */
[----:B------:R-:W-:-:S02]  /*41e0*/  ISETP.GE.AND P3, PT, R250, UR4, PT ;  /* 0x00000004fa007c0c */ /* 0x000fc4000bf66270 */
[----:B------:R-:W-:Y:S02]  /*41f0*/  SEL R56, RZ, 0x4, P5 ;  /* 0x00000004ff387807 */ /* 0x000fe40002800000 */
[----:B--2---:R-:W-:Y:S02]  /*4200*/  SEL R28, RZ, 0x4, P2 ;  /* 0x00000004ff1c7807 */ /* 0x004fe40001000000 */
[----:B------:R-:W-:Y:S02]  /*4210*/  ISETP.GE.AND P2, PT, R249, UR4, PT ;  /* 0x00000004f9007c0c */ /* 0x000fe4000bf46270 */
[----:B------:R-:W-:Y:S02]  /*4220*/  SEL R28, R28, RZ, P0 ;  /* 0x000000ff1c1c7207 */ /* 0x000fe40000000000 */
[----:B------:R-:W-:Y:S01]  /*4230*/  ISETP.GE.AND P0, PT, R236, UR4, PT ;  /* 0x00000004ec007c0c */ /* 0x000fe2000bf06270 */
[----:B------:R2:W-:Y:S01]  /*4240*/  LDGSTS.E [R216+0x4000], desc[UR20][R92.64], P1 ;  /* 0x040000005cd87fae */ /* 0x0005e20008921854 */
[----:B------:R-:W-:-:S02]  /*4250*/  ISETP.NE.U32.AND P6, PT, R57, RZ, PT ;  /* 0x000000ff3900720c */ /* 0x000fc40003fc5070 */
[----:B------:R-:W-:Y:S02]  /*4260*/  SEL R35, RZ, 0x4, P0 ;  /* 0x00000004ff237807 */ /* 0x000fe40000000000 */
[----:B------:R-:W-:Y:S02]  /*4270*/  PLOP3.LUT P0, PT, PT, PT, UP0, 0x80, 0x0 ;  /* 0x000000000000781c */ /* 0x000fe40003f0f008 */
[----:B------:R-:W-:Y:S02]  /*4280*/  SEL R34, RZ, 0x4, P2 ;  /* 0x00000004ff227807 */ /* 0x000fe40001000000 */
[----:B------:R-:W-:Y:S02]  /*4290*/  SEL R57, RZ, 0x4, P3 ;  /* 0x00000004ff397807 */ /* 0x000fe40001800000 */
[----:B------:R-:W-:Y:S01]  /*42a0*/  PLOP3.LUT P2, PT, PT, PT, UP0, 0x80, 0x0 ;  /* 0x000000000000781c */ /* 0x000fe20003f4f008 */
[----:B--2---:R-:W-:Y:S01]  /*42b0*/  IMAD.U32 R92, RZ, RZ, UR22 ;  /* 0x00000016ff5c7e24 */ /* 0x004fe2000f8e00ff */
[----:B------:R-:W-:Y:S01]  /*42c0*/  SEL R56, R56, RZ, P0 ;  /* 0x000000ff38387207 */ /* 0x000fe20000000000 */
[----:B------:R-:W2:Y:S01]  /*42d0*/  S2R R93, SR_TID.X ;  /* 0x00000000005d7919 */ /* 0x000ea20000002100 */
[----:B------:R-:W-:Y:S01]  /*42e0*/  PLOP3.LUT P0, PT, PT, PT, UP0, 0x80, 0x0 ;  /* 0x000000000000781c */ /* 0x000fe20003f0f008 */
[----:B------:R-:W-:Y:S01]  /*42f0*/  IMAD.WIDE R26, R92, 0x4, R26 ;  /* 0x000000045c1a7825 */ /* 0x000fe200078e021a */
[----:B------:R-:W-:Y:S01]  /*4300*/  SEL R57, R57, RZ, P2 ;  /* 0x000000ff39397207 */ /* 0x000fe20001000000 */
[----:B------:R-:W3:Y:S01]  /*4310*/  S2R R92, SR_TID.X ;  /* 0x00000000005c7919 */ /* 0x000ee20000002100 */
[----:B------:R-:W-:-:S02]  /*4320*/  PLOP3.LUT P2, PT, PT, PT, UP0, 0x80, 0x0 ;  /* 0x000000000000781c */ /* 0x000fc40003f4f008 */
[----:B------:R-:W-:Y:S02]  /*4330*/  ISETP.GE.AND P3, PT, R235, UR4, PT ;  /* 0x00000004eb007c0c */ /* 0x000fe4000bf66270 */
[----:B------:R-:W-:Y:S02]  /*4340*/  SEL R34, R34, RZ, P0 ;  /* 0x000000ff22227207 */ /* 0x000fe40000000000 */
[----:B------:R-:W-:Y:S02]  /*4350*/  ISETP.GE.AND P0, PT, R248, UR4, PT ;  /* 0x00000004f8007c0c */ /* 0x000fe4000bf06270 */
[----:B------:R-:W-:Y:S02]  /*4360*/  ISETP.NE.U32.AND P5, PT, R28, RZ, PT ;  /* 0x000000ff1c00720c */ /* 0x000fe40003fa5070 */
[----:B------:R-:W-:Y:S02]  /*4370*/  SEL R35, R35, RZ, P2 ;  /* 0x000000ff23237207 */ /* 0x000fe40001000000 */
[----:B------:R-:W-:-:S02]  /*4380*/  SEL R28, RZ, 0x4, P3 ;  /* 0x00000004ff1c7807 */ /* 0x000fc40001800000 */
[----:B------:R-:W-:Y:S02]  /*4390*/  PLOP3.LUT P2, PT, PT, PT, UP0, 0x80, 0x0 ;  /* 0x000000000000781c */ /* 0x000fe40003f4f008 */
[----:B------:R-:W-:Y:S02]  /*43a0*/  SEL R29, RZ, 0x4, P0 ;  /* 0x00000004ff1d7807 */ /* 0x000fe40000000000 */
[----:B------:R-:W-:Y:S02]  /*43b0*/  ISETP.GE.AND P0, PT, R234, UR4, PT ;  /* 0x00000004ea007c0c */ /* 0x000fe4000bf06270 */
[----:B------:R-:W-:Y:S02]  /*43c0*/  SEL R28, R28, RZ, P2 ;  /* 0x000000ff1c1c7207 */ /* 0x000fe40001000000 */
[----:B------:R-:W-:Y:S02]  /*43d0*/  ISETP.NE.U32.AND P2, PT, R56, RZ, PT ;  /* 0x000000ff3800720c */ /* 0x000fe40003f45070 */
[----:B------:R-:W-:-:S02]  /*43e0*/  SEL R56, RZ, 0x4, P0 ;  /* 0x00000004ff387807 */ /* 0x000fc40000000000 */
[----:B------:R-:W-:Y:S01]  /*43f0*/  ISETP.NE.U32.AND P0, PT, R57, RZ, PT ;  /* 0x000000ff3900720c */ /* 0x000fe20003f05070 */
[----:B------:R-:W-:Y:S01]  /*4400*/  IMAD.U32 R57, RZ, RZ, UR22 ;  /* 0x00000016ff397e24 */ /* 0x000fe2000f8e00ff */
[----:B------:R-:W-:Y:S02]  /*4410*/  PLOP3.LUT P3, PT, PT, PT, UP0, 0x80, 0x0 ;  /* 0x000000000000781c */ /* 0x000fe40003f6f008 */
[----:B------:R-:W-:Y:S01]  /*4420*/  ISETP.NE.U32.AND P1, PT, R34, RZ, PT ;  /* 0x000000ff2200720c */ /* 0x000fe20003f25070 */
[----:B------:R-:W-:Y:S01]  /*4430*/  IMAD.WIDE R94, R57, 0x4, R94 ;  /* 0x00000004395e7825 */ /* 0x000fe200078e025e */
[----:B------:R-:W-:Y:S02]  /*4440*/  SEL R29, R29, RZ, P3 ;  /* 0x000000ff1d1d7207 */ /* 0x000fe40001800000 */
[----:B------:R-:W-:Y:S01]  /*4450*/  PLOP3.LUT P3, PT, PT, PT, UP0, 0x80, 0x0 ;  /* 0x000000000000781c */ /* 0x000fe20003f6f008 */
[----:B------:R-:W-:Y:S01]  /*4460*/  IMAD.WIDE R98, R57, 0x4, R98 ;  /* 0x0000000439627825 */ /* 0x000fe200078e0262 */
[----:B------:R-:W-:Y:S01]  /*4470*/  LDGSTS.E [R216+0x4008], desc[UR20][R94.64], P6 ;  /* 0x040080005ed87fae */ /* 0x000fe2000b121854 */
[----:B---3--:R-:W-:-:S02]  /*4480*/  LEA.HI R92, R92, 0x2e, RZ, 0x1a ;  /* 0x0000002e5c5c7811 */ /* 0x008fc400078fd0ff */
[----:B------:R-:W-:Y:S01]  /*4490*/  IMAD.WIDE R102, R57, 0x4, R102 ;  /* 0x0000000439667825 */ /* 0x000fe200078e0266 */
[----:B------:R-:W-:Y:S01]  /*44a0*/  SEL R56, R56, RZ, P3 ;  /* 0x000000ff38387207 */ /* 0x000fe20001800000 */
[----:B------:R-:W-:Y:S01]  /*44b0*/  LDGSTS.E [R216+0x6000], desc[UR20][R30.64], P5 ;  /* 0x060000001ed87fae */ /* 0x000fe2000a921854 */
[----:B------:R-:W-:Y:S01]  /*44c0*/  ISETP.NE.U32.AND P3, PT, R35, RZ, PT ;  /* 0x000000ff2300720c */ /* 0x000fe20003f65070 */
[----:B------:R-:W-:Y:S01]  /*44d0*/  IMAD.WIDE R106, R57, 0x4, R106 ;  /* 0x00000004396a7825 */ /* 0x000fe200078e026a */
[----:B------:R-:W-:Y:S02]  /*44e0*/  ISETP.NE.U32.AND P6, PT, R28, RZ, PT ;  /* 0x000000ff1c00720c */ /* 0x000fe40003fc5070 */
[----:B------:R-:W-:Y:S01]  /*44f0*/  ISETP.NE.U32.AND P5, PT, R29, RZ, PT ;  /* 0x000000ff1d00720c */ /* 0x000fe20003fa5070 */
[----:B------:R-:W-:Y:S01]  /*4500*/  IMAD.WIDE R40, R57, 0x4, R40 ;  /* 0x0000000439287825 */ /* 0x000fe200078e0228 */
[----:B--2---:R-:W-:Y:S02]  /*4510*/  LEA.HI R93, R93, 0x3e, RZ, 0x1a ;  /* 0x0000003e5d5d7811 */ /* 0x004fe400078fd0ff */
[----:B-1----:R-:W-:Y:S01]  /*4520*/  LOP3.LUT R191, R191, 0x3f, RZ, 0xc0, !PT ;  /* 0x0000003fbfbf7812 */ /* 0x002fe200078ec0ff */
[----:B------:R-:W-:Y:S01]  /*4530*/  IMAD.WIDE R24, R57, 0x4, R24 ;  /* 0x0000000439187825 */ /* 0x000fe200078e0218 */
[----:B------:R1:W-:Y:S01]  /*4540*/  LDGSTS.E [R216+0x6008], desc[UR20][R40.64], P2 ;  /* 0x0600800028d87fae */ /* 0x0003e20009121854 */
[----:B------:R-:W-:-:S02]  /*4550*/  ISETP.NE.U32.AND P2, PT, R56, RZ, PT ;  /* 0x000000ff3800720c */ /* 0x000fc40003f45070 */
[----:B------:R-:W-:Y:S01]  /*4560*/  IMAD.U32 R29, RZ, RZ, UR22 ;  /* 0x00000016ff1d7e24 */ /* 0x000fe2000f8e00ff */
[----:B------:R-:W2:Y:S01]  /*4570*/  S2R R57, SR_TID.X ;  /* 0x0000000000397919 */ /* 0x000ea20000002100 */
[----:B------:R-:W-:Y:S01]  /*4580*/  IMAD.U32 R28, RZ, RZ, UR22 ;  /* 0x00000016ff1c7e24 */ /* 0x000fe2000f8e00ff */
[----:B------:R-:W-:Y:S01]  /*4590*/  LOP3.LUT R244, R0, 0x3a, RZ, 0xfc, !PT ;  /* 0x0000003a00f47812 */ /* 0x000fe200078efcff */
[----:B------:R-:W-:Y:S01]  /*45a0*/  IMAD.WIDE R46, R29, 0x4, R46 ;  /* 0x000000041d2e7825 */ /* 0x000fe200078e022e */
[----:B------:R-:W-:Y:S01]  /*45b0*/  LDGSTS.E [R205+0x4000], desc[UR20][R96.64], P0 ;  /* 0x0400000060cd7fae */ /* 0x000fe20008121854 */
[----:B------:R-:W-:Y:S02]  /*45c0*/  ISETP.GE.AND P0, PT, R92, UR4, PT ;  /* 0x000000045c007c0c */ /* 0x000fe4000bf06270 */
[----:B------:R-:W-:Y:S01]  /*45d0*/  IMAD.WIDE R20, R28, 0x4, R20 ;  /* 0x000000041c147825 */ /* 0x000fe200078e0214 */
[----:B------:R-:W-:Y:S01]  /*45e0*/  LDGSTS.E [R205+0x4008], desc[UR20][R98.64], P1 ;  /* 0x0400800062cd7fae */ /* 0x000fe20008921854 */
[----:B------:R-:W-:-:S02]  /*45f0*/  SEL R29, RZ, 0x4, P0 ;  /* 0x00000004ff1d7807 */ /* 0x000fc40000000000 */
[----:B-1----:R-:W-:Y:S02]  /*4600*/  CS2R R40, SRZ ;  /* 0x0000000000287805 */ /* 0x002fe4000001ff00 */
[----:B------:R-:W-:Y:S01]  /*4610*/  PLOP3.LUT P0, PT, PT, PT, UP0, 0x80, 0x0 ;  /* 0x000000000000781c */ /* 0x000fe20003f0f008 */
[----:B------:R1:W-:Y:S01]  /*4620*/  LDGSTS.E [R205+0x6000], desc[UR20][R26.64], P3 ;  /* 0x060000001acd7fae */ /* 0x0003e20009921854 */
[----:B------:R-:W-:Y:S01]  /*4630*/  ISETP.GE.AND P1, PT, R247, UR4, PT ;  /* 0x00000004f7007c0c */ /* 0x000fe2000bf26270 */
[----:B------:R-:W-:Y:S01]  /*4640*/  IMAD.U32 R35, RZ, RZ, UR22 ;  /* 0x00000016ff237e24 */ /* 0x000fe2000f8e00ff */
[----:B------:R-:W-:Y:S01]  /*4650*/  SEL R29, R29, RZ, P0 ;  /* 0x000000ff1d1d7207 */ /* 0x000fe20000000000 */
[----:B------:R3:W-:Y:S01]  /*4660*/  LDGSTS.E [R205+0x6008], desc[UR20][R24.64], P6 ;  /* 0x0600800018cd7fae */ /* 0x0007e2000b121854 */
[----:B------:R-:W-:Y:S01]  /*4670*/  ISETP.GE.AND P3, PT, R246, UR4, PT ;  /* 0x00000004f6007c0c */ /* 0x000fe2000bf66270 */
[----:B------:R-:W-:Y:S01]  /*4680*/  IMAD.U32 R34, RZ, RZ, UR22 ;  /* 0x00000016ff227e24 */ /* 0x000fe2000f8e00ff */
[----:B------:R-:W-:Y:S01]  /*4690*/  SEL R30, RZ, 0x4, P1 ;  /* 0x00000004ff1e7807 */ /* 0x000fe20000800000 */
[----:B------:R-:W-:Y:S01]  /*46a0*/  LDGSTS.E [R206+0x4000], desc[UR20][R100.64], P5 ;  /* 0x0400000064ce7fae */ /* 0x000fe2000a921854 */
[----:B------:R-:W-:Y:S01]  /*46b0*/  ISETP.GE.AND P0, PT, R233, UR4, PT ;  /* 0x00000004e9007c0c */ /* 0x000fe2000bf06270 */
[----:B------:R-:W-:Y:S01]  /*46c0*/  IMAD.WIDE R38, R35, 0x4, R38 ;  /* 0x0000000423267825 */ /* 0x000fe200078e0226 */
[----:B------:R-:W-:Y:S01]  /*46d0*/  ISETP.GE.AND P6, PT, R232, UR4, PT ;  /* 0x00000004e8007c0c */ /* 0x000fe2000bfc6270 */
[----:B------:R-:W-:Y:S01]  /*46e0*/  LDGSTS.E [R206+0x4008], desc[UR20][R102.64], P4 ;  /* 0x0400800066ce7fae */ /* 0x000fe2000a121854 */
[----:B-1----:R-:W-:Y:S01]  /*46f0*/  SEL R26, RZ, 0x4, P3 ;  /* 0x00000004ff1a7807 */ /* 0x002fe20001800000 */
[----:B------:R-:W-:Y:S01]  /*4700*/  IMAD.WIDE R112, R34, 0x4, R112 ;  /* 0x0000000422707825 */ /* 0x000fe200078e0270 */
[----:B------:R-:W-:Y:S01]  /*4710*/  SEL R27, RZ, 0x4, P0 ;  /* 0x00000004ff1b7807 */ /* 0x000fe20000000000 */
[----:B------:R1:W-:Y:S01]  /*4720*/  LDGSTS.E [R206+0x6000], desc[UR20][R38.64], P2 ;  /* 0x0600000026ce7fae */ /* 0x0003e20009121854 */
[----:B------:R-:W-:-:S02]  /*4730*/  PLOP3.LUT P3, PT, PT, PT, UP0, 0x80, 0x0 ;  /* 0x000000000000781c */ /* 0x000fc40003f6f008 */
[----:B------:R-:W-:Y:S02]  /*4740*/  CS2R R34, SRZ ;  /* 0x0000000000227805 */ /* 0x000fe4000001ff00 */
[----:B------:R-:W-:Y:S02]  /*4750*/  ISETP.GE.AND P0, PT, R93, UR4, PT ;  /* 0x000000045d007c0c */ /* 0x000fe4000bf06270 */
[----:B--2---:R-:W-:Y:S02]  /*4760*/  LEA.HI R57, R57, 0x1e, RZ, 0x1a ;  /* 0x0000001e39397811 */ /* 0x004fe400078fd0ff */
[----:B---3--:R-:W-:Y:S02]  /*4770*/  SEL R24, RZ, 0x4, P6 ;  /* 0x00000004ff187807 */ /* 0x008fe40003000000 */
[----:B------:R-:W-:Y:S02]  /*4780*/  ISETP.GE.AND P1, PT, R57, UR4, PT ;  /* 0x0000000439007c0c */ /* 0x000fe4000bf26270 */
[----:B------:R-:W-:-:S02]  /*4790*/  PLOP3.LUT P6, PT, PT, PT, UP0, 0x80, 0x0 ;  /* 0x000000000000781c */ /* 0x000fc40003fcf008 */
[----:B-1----:R-:W-:Y:S02]  /*47a0*/  CS2R R38, SRZ ;  /* 0x0000000000267805 */ /* 0x002fe4000001ff00 */
[----:B------:R-:W-:Y:S02]  /*47b0*/  SEL R25, RZ, 0x4, P1 ;  /* 0x00000004ff197807 */ /* 0x000fe40000800000 */
[----:B------:R-:W-:Y:S02]  /*47c0*/  SEL R28, RZ, 0x4, P0 ;  /* 0x00000004ff1c7807 */ /* 0x000fe40000000000 */
[----:B------:R-:W-:Y:S02]  /*47d0*/  SEL R25, R25, RZ, P3 ;  /* 0x000000ff19197207 */ /* 0x000fe40001800000 */
[----:B------:R-:W-:Y:S02]  /*47e0*/  PLOP3.LUT P3, PT, PT, PT, UP0, 0x80, 0x0 ;  /* 0x000000000000781c */ /* 0x000fe40003f6f008 */
[----:B------:R-:W-:-:S02]  /*47f0*/  SEL R30, R30, RZ, P6 ;  /* 0x000000ff1e1e7207 */ /* 0x000fc40003000000 */
[----:B------:R-:W-:Y:S01]  /*4800*/  ISETP.NE.U32.AND P6, PT, R29, RZ, PT ;  /* 0x000000ff1d00720c */ /* 0x000fe20003fc5070 */
[----:B------:R-:W-:Y:S01]  /*4810*/  IMAD.U32 R29, RZ, RZ, UR22 ;  /* 0x00000016ff1d7e24 */ /* 0x000fe2000f8e00ff */
[----:B------:R-:W-:Y:S02]  /*4820*/  SEL R28, R28, RZ, P3 ;  /* 0x000000ff1c1c7207 */ /* 0x000fe40001800000 */
[----:B------:R-:W-:Y:S01]  /*4830*/  PLOP3.LUT P1, PT, PT, PT, UP0, 0x80, 0x0 ;  /* 0x000000000000781c */ /* 0x000fe20003f2f008 */
[C---:B------:R-:W-:Y:S01]  /*4840*/  IMAD.WIDE R54, R29.reuse, 0x4, R54 ;  /* 0x000000041d367825 */ /* 0x040fe200078e0236 */
[----:B------:R-:W-:Y:S02]  /*4850*/  ISETP.NE.U32.AND P3, PT, R30, RZ, PT ;  /* 0x000000ff1e00720c */ /* 0x000fe40003f65070 */
[----:B------:R-:W-:Y:S02]  /*4860*/  CS2R R30, SRZ ;  /* 0x00000000001e7805 */ /* 0x000fe4000001ff00 */
[----:B------:R-:W-:Y:S01]  /*4870*/  SEL R26, R26, RZ, P1 ;  /* 0x000000ff1a1a7207 */ /* 0x000fe20000800000 */
[----:B------:R-:W-:Y:S01]  /*4880*/  IMAD.WIDE R50, R29, 0x4, R50 ;  /* 0x000000041d327825 */ /* 0x000fe200078e0232 */
[----:B------:R-:W-:-:S02]  /*4890*/  PLOP3.LUT P5, PT, PT, PT, UP0, 0x80, 0x0 ;  /* 0x000000000000781c */ /* 0x000fc40003faf008 */
[----:B------:R-:W-:Y:S01]  /*48a0*/  PLOP3.LUT P0, PT, PT, PT, UP0, 0x80, 0x0 ;  /* 0x000000000000781c */ /* 0x000fe20003f0f008 */
[----:B------:R-:W-:Y:S01]  /*48b0*/  LDGSTS.E [R206+0x6008], desc[UR20][R112.64], P6 ;  /* 0x0600800070ce7fae */ /* 0x000fe2000b121854 */
[----:B------:R-:W-:Y:S01]  /*48c0*/  ISETP.NE.U32.AND P4, PT, R26, RZ, PT ;  /* 0x000000ff1a00720c */ /* 0x000fe20003f85070 */
[----:B------:R-:W-:Y:S01]  /*48d0*/  IMAD.U32 R29, RZ, RZ, UR14 ;  /* 0x0000000eff1d7e24 */ /* 0x000fe2000f8e00ff */
[----:B------:R-:W-:Y:S02]  /*48e0*/  SEL R24, R24, RZ, P5 ;  /* 0x000000ff18187207 */ /* 0x000fe40002800000 */
[----:B------:R-:W-:Y:S01]  /*48f0*/  SEL R27, R27, RZ, P0 ;  /* 0x000000ff1b1b7207 */ /* 0x000fe20000000000 */
[----:B------:R-:W-:Y:S01]  /*4900*/  LDGSTS.E [R207+0x4000], desc[UR20][R104.64], P3 ;  /* 0x0400000068cf7fae */ /* 0x000fe20009921854 */
[----:B------:R-:W-:Y:S01]  /*4910*/  ISETP.GE.AND P5, PT, R245, UR4, PT ;  /* 0x00000004f5007c0c */ /* 0x000fe2000bfa6270 */
[----:B------:R-:W-:Y:S01]  /*4920*/  IMAD.WIDE R182, R29, 0x4, R182 ;  /* 0x000000041db67825 */ /* 0x000fe200078e02b6 */
[----:B------:R-:W-:-:S02]  /*4930*/  ISETP.NE.U32.AND P1, PT, R25, RZ, PT ;  /* 0x000000ff1900720c */ /* 0x000fc40003f25070 */
[----:B------:R-:W-:Y:S01]  /*4940*/  ISETP.NE.U32.AND P2, PT, R27, RZ, PT ;  /* 0x000000ff1b00720c */ /* 0x000fe20003f45070 */
[----:B------:R-:W-:Y:S01]  /*4950*/  IMAD.U32 R27, RZ, RZ, UR22 ;  /* 0x00000016ff1b7e24 */ /* 0x000fe2000f8e00ff */
[----:B------:R-:W-:Y:S01]  /*4960*/  SEL R25, RZ, 0x4, P5 ;  /* 0x00000004ff197807 */ /* 0x000fe20002800000 */
[----:B------:R-:W-:Y:S01]  /*4970*/  LDGSTS.E [R207+0x4008], desc[UR20][R106.64], P4 ;  /* 0x040080006acf7fae */ /* 0x000fe2000a121854 */
[----:B------:R-:W-:Y:S01]  /*4980*/  PLOP3.LUT P6, PT, PT, PT, UP0, 0x80, 0x0 ;  /* 0x000000000000781c */ /* 0x000fe20003fcf008 */
[----:B------:R-:W-:Y:S01]  /*4990*/  IMAD.WIDE R108, R27, 0x4, R108 ;  /* 0x000000041b6c7825 */ /* 0x000fe200078e026c */
[----:B------:R-:W-:Y:S02]  /*49a0*/  ISETP.GE.AND P5, PT, R243, UR4, PT ;  /* 0x00000004f3007c0c */ /* 0x000fe4000bfa6270 */
[----:B------:R-:W-:Y:S01]  /*49b0*/  ISETP.NE.U32.AND P3, PT, R24, RZ, PT ;  /* 0x000000ff1800720c */ /* 0x000fe20003f65070 */
[----:B------:R-:W-:Y:S01]  /*49c0*/  IMAD.WIDE R22, R27, 0x4, R22 ;  /* 0x000000041b167825 */ /* 0x000fe200078e0216 */
[----:B------:R-:W-:-:S02]  /*49d0*/  SEL R25, R25, RZ, P6 ;  /* 0x000000ff19197207 */ /* 0x000fc40003000000 */
[----:B------:R-:W-:Y:S01]  /*49e0*/  SEL R24, RZ, 0x4, P5 ;  /* 0x00000004ff187807 */ /* 0x000fe20002800000 */
[----:B------:R1:W-:Y:S01]  /*49f0*/  LDGSTS.E [R207+0x6000], desc[UR20][R46.64], P2 ;  /* 0x060000002ecf7fae */ /* 0x0003e20009121854 */
[----:B------:R-:W-:Y:S01]  /*4a00*/  PLOP3.LUT P6, PT, PT, PT, UP0, 0x80, 0x0 ;  /* 0x000000000000781c */ /* 0x000fe20003fcf008 */
[----:B------:R-:W-:Y:S01]  /*4a10*/  IMAD.U32 R27, RZ, RZ, UR14 ;  /* 0x0000000eff1b7e24 */ /* 0x000fe2000f8e00ff */
[----:B------:R-:W-:Y:S01]  /*4a20*/  ISETP.GE.AND P5, PT, R231, UR4, PT ;  /* 0x00000004e7007c0c */ /* 0x000fe2000bfa6270 */
[----:B------:R-:W-:Y:S01]  /*4a30*/  IMAD.WIDE R150, R29, 0x4, R150 ;  /* 0x000000041d967825 */ /* 0x000fe200078e0296 */
[----:B------:R-:W-:Y:S02]  /*4a40*/  ISETP.NE.U32.AND P4, PT, R25, RZ, PT ;  /* 0x000000ff1900720c */ /* 0x000fe40003f85070 */
[----:B------:R-:W-:Y:S01]  /*4a50*/  SEL R24, R24, RZ, P6 ;  /* 0x000000ff18187207 */ /* 0x000fe20003000000 */
[----:B------:R2:W-:Y:S01]  /*4a60*/  LDGSTS.E [R207+0x6008], desc[UR20][R20.64], P3 ;  /* 0x0600800014cf7fae */ /* 0x0005e20009921854 */
[----:B------:R-:W-:Y:S01]  /*4a70*/  SEL R25, RZ, 0x4, P5 ;  /* 0x00000004ff197807 */ /* 0x000fe20002800000 */
[----:B------:R-:W-:Y:S01]  /*4a80*/  IMAD.WIDE R174, R27, 0x4, R174 ;  /* 0x000000041bae7825 */ /* 0x000fe200078e02ae */
[----:B------:R-:W-:-:S02]  /*4a90*/  PLOP3.LUT P6, PT, PT, PT, UP0, 0x80, 0x0 ;  /* 0x000000000000781c */ /* 0x000fc40003fcf008 */
[----:B-1----:R-:W-:Y:S02]  /*4aa0*/  CS2R R46, SRZ ;  /* 0x00000000002e7805 */ /* 0x002fe4000001ff00 */
[----:B------:R-:W-:Y:S01]  /*4ab0*/  ISETP.GE.AND P5, PT, R230, UR4, PT ;  /* 0x00000004e6007c0c */ /* 0x000fe2000bfa6270 */
[----:B------:R-:W-:Y:S01]  /*4ac0*/  IMAD.WIDE R142, R27, 0x4, R142 ;  /* 0x000000041b8e7825 */ /* 0x000fe200078e028e */
[----:B------:R-:W-:Y:S02]  /*4ad0*/  ISETP.NE.U32.AND P2, PT, R24, RZ, PT ;  /* 0x000000ff1800720c */ /* 0x000fe40003f45070 */
[----:B------:R-:W-:Y:S01]  /*4ae0*/  SEL R25, R25, RZ, P6 ;  /* 0x000000ff19197207 */ /* 0x000fe20003000000 */
[----:B------:R-:W-:Y:S01]  /*4af0*/  LDGSTS.E [R204+0x4000], desc[UR20][R108.64], P4 ;  /* 0x040000006ccc7fae */ /* 0x000fe2000a121854 */
[----:B------:R-:W-:Y:S01]  /*4b00*/  PLOP3.LUT P3, PT, PT, PT, UP0, 0x80, 0x0 ;  /* 0x000000000000781c */ /* 0x000fe20003f6f008 */
[----:B--2---:R-:W-:Y:S01]  /*4b10*/  IMAD.U32 R21, RZ, RZ, UR22 ;  /* 0x00000016ff157e24 */ /* 0x004fe2000f8e00ff */
[----:B------:R-:W-:Y:S01]  /*4b20*/  SEL R24, RZ, 0x4, P5 ;  /* 0x00000004ff187807 */ /* 0x000fe20002800000 */
[----:B------:R-:W-:Y:S01]  /*4b30*/  IMAD.WIDE R176, R27, 0x4, R176 ;  /* 0x000000041bb07825 */ /* 0x000fe200078e02b0 */
[----:B------:R-:W-:-:S02]  /*4b40*/  ISETP.GE.AND P6, PT, R242, UR4, PT ;  /* 0x00000004f2007c0c */ /* 0x000fc4000bfc6270 */
[----:B------:R-:W-:Y:S01]  /*4b50*/  ISETP.NE.U32.AND P5, PT, R25, RZ, PT ;  /* 0x000000ff1900720c */ /* 0x000fe20003fa5070 */
[----:B------:R-:W-:Y:S01]  /*4b60*/  IMAD.WIDE R52, R21, 0x4, R52 ;  /* 0x0000000415347825 */ /* 0x000fe200078e0234 */
[----:B------:R-:W-:Y:S01]  /*4b70*/  SEL R24, R24, RZ, P3 ;  /* 0x000000ff18187207 */ /* 0x000fe20001800000 */
[----:B------:R1:W-:Y:S01]  /*4b80*/  LDGSTS.E [R204+0x4008], desc[UR20][R54.64], P2 ;  /* 0x0400800036cc7fae */ /* 0x0003e20009121854 */
[----:B------:R-:W-:Y:S01]  /*4b90*/  PLOP3.LUT P3, PT, PT, PT, UP0, 0x80, 0x0 ;  /* 0x000000000000781c */ /* 0x000fe20003f6f008 */
[----:B------:R-:W-:Y:S01]  /*4ba0*/  IMAD.WIDE R170, R27, 0x4, R170 ;  /* 0x000000041baa7825 */ /* 0x000fe200078e02aa */
[----:B------:R-:W-:Y:S02]  /*4bb0*/  SEL R25, RZ, 0x4, P6 ;  /* 0x00000004ff197807 */ /* 0x000fe40003000000 */
[----:B------:R-:W-:Y:S01]  /*4bc0*/  ISETP.GE.AND P6, PT, R241, UR4, PT ;  /* 0x00000004f1007c0c */ /* 0x000fe2000bfc6270 */
[----:B------:R-:W-:Y:S01]  /*4bd0*/  IMAD.WIDE R146, R27, 0x4, R146 ;  /* 0x000000041b927825 */ /* 0x000fe200078e0292 */
[----:B------:R-:W-:-:S02]  /*4be0*/  SEL R25, R25, RZ, P3 ;  /* 0x000000ff19197207 */ /* 0x000fc40001800000 */
[----:B------:R-:W-:Y:S01]  /*4bf0*/  PLOP3.LUT P3, PT, PT, PT, UP0, 0x80, 0x0 ;  /* 0x000000000000781c */ /* 0x000fe20003f6f008 */
[----:B------:R2:W-:Y:S01]  /*4c00*/  LDGSTS.E [R204+0x6000], desc[UR20][R22.64], P5 ;  /* 0x0600000016cc7fae */ /* 0x0005e2000a921854 */
[----:B------:R-:W-:Y:S01]  /*4c10*/  SEL R20, RZ, 0x4, P6 ;  /* 0x00000004ff147807 */ /* 0x000fe20003000000 */
[----:B------:R-:W-:Y:S01]  /*4c20*/  IMAD.WIDE R180, R27, 0x4, R180 ;  /* 0x000000041bb47825 */ /* 0x000fe200078e02b4 */
[----:B------:R-:W-:Y:S02]  /*4c30*/  ISETP.NE.U32.AND P4, PT, R24, RZ, PT ;  /* 0x000000ff1800720c */ /* 0x000fe40003f85070 */
[----:B-1----:R-:W-:Y:S02]  /*4c40*/  CS2R R54, SRZ ;  /* 0x0000000000367805 */ /* 0x002fe4000001ff00 */
[----:B------:R-:W-:Y:S01]  /*4c50*/  SEL R20, R20, RZ, P3 ;  /* 0x000000ff14147207 */ /* 0x000fe20001800000 */
[----:B------:R-:W-:Y:S01]  /*4c60*/  IMAD.WIDE R184, R29, 0x4, R184 ;  /* 0x000000041db87825 */ /* 0x000fe200078e02b8 */
[----:B------:R-:W-:-:S02]  /*4c70*/  ISETP.NE.U32.AND P3, PT, R25, RZ, PT ;  /* 0x000000ff1900720c */ /* 0x000fc40003f65070 */
[----:B------:R-:W-:Y:S01]  /*4c80*/  ISETP.GE.AND P2, PT, R191, UR4, PT ;  /* 0x00000004bf007c0c */ /* 0x000fe2000bf46270 */
[----:B------:R-:W-:Y:S01]  /*4c90*/  IMAD.U32 R25, RZ, RZ, UR22 ;  /* 0x00000016ff197e24 */ /* 0x000fe2000f8e00ff */
[----:B------:R-:W-:Y:S01]  /*4ca0*/  ISETP.NE.U32.AND P6, PT, R20, RZ, PT ;  /* 0x000000ff1400720c */ /* 0x000fe20003fc5070 */
[----:B--2---:R-:W-:Y:S01]  /*4cb0*/  IMAD.U32 R23, RZ, RZ, UR14 ;  /* 0x0000000eff177e24 */ /* 0x004fe2000f8e00ff */
[----:B------:R-:W-:Y:S01]  /*4cc0*/  SEL R20, RZ, 0x4, P2 ;  /* 0x00000004ff147807 */ /* 0x000fe20001000000 */
[----:B------:R-:W-:Y:S01]  /*4cd0*/  IMAD.WIDE R36, R25, 0x4, R36 ;  /* 0x0000000419247825 */ /* 0x000fe200078e0224 */
[----:B------:R-:W-:Y:S01]  /*4ce0*/  PLOP3.LUT P2, PT, PT, PT, UP0, 0x80, 0x0 ;  /* 0x000000000000781c */ /* 0x000fe20003f4f008 */
[----:B------:R1:W-:Y:S01]  /*4cf0*/  LDGSTS.E [R204+0x6008], desc[UR20][R50.64], P4 ;  /* 0x0600800032cc7fae */ /* 0x0003e2000a121854 */
[----:B------:R-:W-:Y:S01]  /*4d00*/  ISETP.GE.AND P5, PT, R229, UR4, PT ;  /* 0x00000004e5007c0c */ /* 0x000fe2000bfa6270 */
[----:B------:R-:W-:Y:S01]  /*4d10*/  IMAD.U32 R25, RZ, RZ, UR14 ;  /* 0x0000000eff197e24 */ /* 0x000fe2000f8e00ff */
[----:B------:R-:W-:Y:S01]  /*4d20*/  SEL R20, R20, RZ, P2 ;  /* 0x000000ff14147207 */ /* 0x000fe20001000000 */
[----:B------:R2:W-:Y:S01]  /*4d30*/  LDGSTS.E [R203+0x4000], desc[UR20][R52.64], P3 ;  /* 0x0400000034cb7fae */ /* 0x0005e20009921854 */
[----:B------:R-:W-:Y:S01]  /*4d40*/  LOP3.LUT R191, R0, 0x1c, RZ, 0xfc, !PT ;  /* 0x0000001c00bf7812 */ /* 0x000fe200078efcff */
[C---:B------:R-:W-:Y:S01]  /*4d50*/  IMAD.WIDE R132, R25.reuse, 0x4, R132 ;  /* 0x0000000419847825 */ /* 0x040fe200078e0284 */
[----:B------:R-:W-:Y:S01]  /*4d60*/  ISETP.NE.U32.AND P2, PT, R20, RZ, PT ;  /* 0x000000ff1400720c */ /* 0x000fe20003f45070 */
[----:B------:R3:W-:Y:S01]  /*4d70*/  LDGSTS.E [R203+0x4008], desc[UR20][R36.64], P6 ;  /* 0x0400800024cb7fae */ /* 0x0007e2000b121854 */
[----:B------:R-:W-:Y:S01]  /*4d80*/  ISETP.GE.AND P4, PT, R244, UR4, PT ;  /* 0x00000004f4007c0c */ /* 0x000fe2000bf86270 */
[----:B------:R-:W-:Y:S01]  /*4d90*/  IMAD.WIDE R166, R25, 0x4, R166 ;  /* 0x0000000419a67825 */ /* 0x000fe200078e02a6 */
[----:B------:R-:W-:-:S02]  /*4da0*/  PLOP3.LUT P3, PT, PT, PT, UP0, 0x80, 0x0 ;  /* 0x000000000000781c */ /* 0x000fc40003f6f008 */
[----:B-1----:R-:W-:Y:S02]  /*4db0*/  CS2R R50, SRZ ;  /* 0x0000000000327805 */ /* 0x002fe4000001ff00 */
[----:B------:R-:W-:Y:S01]  /*4dc0*/  SEL R20, RZ, 0x4, P5 ;  /* 0x00000004ff147807 */ /* 0x000fe20002800000 */
[----:B------:R-:W-:Y:S01]  /*4dd0*/  IMAD.WIDE R134, R25, 0x4, R134 ;  /* 0x0000000419867825 */ /* 0x000fe200078e0286 */
[----:B------:R-:W-:Y:S02]  /*4de0*/  PLOP3.LUT P5, PT, PT, PT, UP0, 0x80, 0x0 ;  /* 0x000000000000781c */ /* 0x000fe40003faf008 */
[----:B--2---:R-:W-:Y:S02]  /*4df0*/  CS2R R52, SRZ ;  /* 0x0000000000347805 */ /* 0x004fe4000001ff00 */
[----:B------:R-:W-:Y:S01]  /*4e00*/  ISETP.GE.AND P6, PT, R191, UR4, PT ;  /* 0x00000004bf007c0c */ /* 0x000fe2000bfc6270 */
[----:B------:R-:W-:Y:S01]  /*4e10*/  IMAD.WIDE R168, R25, 0x4, R168 ;  /* 0x0000000419a87825 */ /* 0x000fe200078e02a8 */
[----:B------:R-:W-:-:S02]  /*4e20*/  SEL R21, RZ, 0x4, P4 ;  /* 0x00000004ff157807 */ /* 0x000fc40002000000 */
[----:B---3--:R-:W-:Y:S02]  /*4e30*/  CS2R R36, SRZ ;  /* 0x0000000000247805 */ /* 0x008fe4000001ff00 */
[----:B------:R-:W-:Y:S01]  /*4e40*/  SEL R20, R20, RZ, P3 ;  /* 0x000000ff14147207 */ /* 0x000fe20001800000 */
[C---:B------:R-:W-:Y:S01]  /*4e50*/  IMAD.WIDE R152, R25.reuse, 0x4, R152 ;  /* 0x0000000419987825 */ /* 0x040fe200078e0298 */
[----:B------:R-:W-:Y:S02]  /*4e60*/  ISETP.GE.AND P3, PT, R190, UR4, PT ;  /* 0x00000004be007c0c */ /* 0x000fe4000bf66270 */
[----:B------:R-:W-:Y:S01]  /*4e70*/  PLOP3.LUT P4, PT, PT, PT, UP0, 0x80, 0x0 ;  /* 0x000000000000781c */ /* 0x000fe20003f8f008 */
[----:B------:R-:W-:Y:S01]  /*4e80*/  IMAD.WIDE R138, R25, 0x4, R138 ;  /* 0x00000004198a7825 */ /* 0x000fe200078e028a */
[----:B------:R-:W-:Y:S02]  /*4e90*/  SEL R22, RZ, 0x4, P6 ;  /* 0x00000004ff167807 */ /* 0x000fe40003000000 */
[----:B------:R-:W-:Y:S01]  /*4ea0*/  SEL R21, R21, RZ, P5 ;  /* 0x000000ff15157207 */ /* 0x000fe20002800000 */
[----:B------:R-:W-:Y:S01]  /*4eb0*/  IMAD.WIDE R172, R25, 0x4, R172 ;  /* 0x0000000419ac7825 */ /* 0x000fe200078e02ac */
[----:B------:R-:W-:-:S02]  /*4ec0*/  ISETP.NE.U32.AND P5, PT, R20, RZ, PT ;  /* 0x000000ff1400720c */ /* 0x000fc40003fa5070 */
[----:B------:R-:W-:Y:S01]  /*4ed0*/  PLOP3.LUT P6, PT, PT, PT, UP0, 0x80, 0x0 ;  /* 0x000000000000781c */ /* 0x000fe20003fcf008 */
[----:B------:R-:W-:Y:S01]  /*4ee0*/  IMAD.U32 R25, RZ, RZ, UR22 ;  /* 0x00000016ff197e24 */ /* 0x000fe2000f8e00ff */
[----:B------:R-:W-:Y:S01]  /*4ef0*/  SEL R20, RZ, 0x4, P3 ;  /* 0x00000004ff147807 */ /* 0x000fe20001800000 */
[----:B------:R-:W-:Y:S01]  /*4f00*/  IMAD.WIDE R124, R23, 0x4, R124 ;  /* 0x00000004177c7825 */ /* 0x000fe200078e027c */
[----:B------:R-:W-:Y:S01]  /*4f10*/  SEL R22, R22, RZ, P4 ;  /* 0x000000ff16167207 */ /* 0x000fe20002000000 */
[----:B------:R-:W-:Y:S01]  /*4f20*/  UISETP.GE.AND UP0, UPT, UR5, 0x40, UPT ;  /* 0x000000400500788c */ /* 0x000fe2000bf06270 */
[----:B------:R-:W-:Y:S01]  /*4f30*/  ISETP.NE.U32.AND P3, PT, R21, RZ, PT ;  /* 0x000000ff1500720c */ /* 0x000fe20003f65070 */
[----:B------:R-:W-:Y:S01]  /*4f40*/  IMAD.U32 R21, RZ, RZ, UR14 ;  /* 0x0000000eff157e24 */ /* 0x000fe2000f8e00ff */
[----:B------:R-:W-:Y:S01]  /*4f50*/  SEL R20, R20, RZ, P6 ;  /* 0x000000ff14147207 */ /* 0x000fe20003000000 */
[----:B------:R-:W-:Y:S01]  /*4f60*/  IMAD.WIDE R148, R23, 0x4, R148 ;  /* 0x0000000417947825 */ /* 0x000fe200078e0294 */
[----:B------:R-:W-:-:S02]  /*4f70*/  ISETP.NE.U32.AND P4, PT, R22, RZ, PT ;  /* 0x000000ff1600720c */ /* 0x000fc40003f85070 */
[----:B------:R-:W-:Y:S01]  /*4f80*/  ISETP.NE.U32.AND P6, PT, R20, RZ, PT ;  /* 0x000000ff1400720c */ /* 0x000fe20003fc5070 */
[----:B------:R-:W-:Y:S01]  /*4f90*/  IMAD.WIDE R116, R21, 0x4, R116 ;  /* 0x0000000415747825 */ /* 0x000fe200078e0274 */
[----:B------:R-:W-:-:S03]  /*4fa0*/  ISETP.NE.U32.AND P0, PT, R28, RZ, PT ;  /* 0x000000ff1c00720c */ /* 0x000fc60003f05070 */
[----:B------:R-:W-:-:S04]  /*4fb0*/  IMAD.WIDE R140, R21, 0x4, R140 ;  /* 0x00000004158c7825 */ /* 0x000fc800078e028c */
[----:B------:R-:W-:-:S04]  /*4fc0*/  IMAD.WIDE R118, R21, 0x4, R118 ;  /* 0x0000000415767825 */ /* 0x000fc800078e0276 */
[----:B------:R-:W-:-:S04]  /*4fd0*/  IMAD.WIDE R120, R21, 0x4, R120 ;  /* 0x0000000415787825 */ /* 0x000fc800078e0278 */
[----:B------:R-:W-:-:S04]  /*4fe0*/  IMAD.WIDE R136, R21, 0x4, R136 ;  /* 0x0000000415887825 */ /* 0x000fc800078e0288 */
[----:B------:R-:W-:-:S04]  /*4ff0*/  IMAD.WIDE R122, R21, 0x4, R122 ;  /* 0x00000004157a7825 */ /* 0x000fc800078e027a */
[----:B------:R-:W-:Y:S02]  /*5000*/  IMAD.U32 R21, RZ, RZ, UR22 ;  /* 0x00000016ff157e24 */ /* 0x000fe4000f8e00ff */
        /* <DEDUP_REMOVED lines=10> */
[----:B------:R-:W-:Y:S01]  /*50b0*/  IMAD.U32 R27, RZ, RZ, UR22 ;  /* 0x00000016ff1b7e24 */ /* 0x000fe2000f8e00ff */
[----:B------:R1:W-:Y:S01]  /*50c0*/  LDGSTS.E [R203+0x6000], desc[UR20][R32.64], P5 ;  /* 0x0600000020cb7fae */ /* 0x0003e2000a921854 */
[----:B------:R-:W-:Y:S02]  /*50d0*/  IMAD.U32 R29, RZ, RZ, UR22 ;  /* 0x00000016ff1d7e24 */ /* 0x000fe4000f8e00ff */
[----:B------:R-:W-:Y:S01]  /*50e0*/  IMAD.WIDE R42, R25, 0x4, R42 ;  /* 0x00000004192a7825 */ /* 0x000fe200078e022a */
[----:B------:R-:W-:-:S03]  /*50f0*/  CS2R R24, SRZ ;  /* 0x0000000000187805 */ /* 0x000fc6000001ff00 */
[----:B------:R-:W-:Y:S01]  /*5100*/  IMAD.WIDE R48, R21, 0x4, R48 ;  /* 0x0000000415307825 */ /* 0x000fe200078e0230 */
[----:B------:R2:W-:Y:S03]  /*5110*/  LDGSTS.E [R203+0x6008], desc[UR20][R42.64], P3 ;  /* 0x060080002acb7fae */ /* 0x0005e60009921854 */
[----:B------:R-:W-:Y:S01]  /*5120*/  IMAD.WIDE R110, R23, 0x4, R110 ;  /* 0x00000004176e7825 */ /* 0x000fe200078e026e */
[----:B------:R3:W-:Y:S01]  /*5130*/  LDGSTS.E [R209+0x4000], desc[UR20][R48.64], P4 ;  /* 0x0400000030d17fae */ /* 0x0007e2000a121854 */
[----:B-1----:R-:W-:Y:S02]  /*5140*/  CS2R R32, SRZ ;  /* 0x0000000000207805 */ /* 0x002fe4000001ff00 */
[----:B------:R-:W-:Y:S01]  /*5150*/  IMAD.WIDE R44, R27, 0x4, R44 ;  /* 0x000000041b2c7825 */ /* 0x000fe200078e022c */
[----:B------:R-:W-:Y:S01]  /*5160*/  LDGSTS.E [R209+0x4008], desc[UR20][R110.64], P1 ;  /* 0x040080006ed17fae */ /* 0x000fe20008921854 */
[----:B------:R-:W-:-:S02]  /*5170*/  CS2R R26, SRZ ;  /* 0x00000000001a7805 */ /* 0x000fc4000001ff00 */
[----:B------:R-:W-:Y:S01]  /*5180*/  IMAD.WIDE R114, R29, 0x4, R114 ;  /* 0x000000041d727825 */ /* 0x000fe200078e0272 */
[----:B------:R1:W-:Y:S01]  /*5190*/  LDGSTS.E [R209+0x6000], desc[UR20][R44.64], P6 ;  /* 0x060000002cd17fae */ /* 0x0003e2000b121854 */
[----:B------:R-:W-:Y:S02]  /*51a0*/  CS2R R28, SRZ ;  /* 0x00000000001c7805 */ /* 0x000fe4000001ff00 */
[----:B--2---:R-:W-:Y:S01]  /*51b0*/  CS2R R42, SRZ ;  /* 0x00000000002a7805 */ /* 0x004fe2000001ff00 */
[----:B------:R-:W-:Y:S01]  /*51c0*/  LDGSTS.E [R209+0x6008], desc[UR20][R114.64], P0 ;  /* 0x0600800072d17fae */ /* 0x000fe20008121854 */
[----:B------:R-:W-:Y:S02]  /*51d0*/  PLOP3.LUT P0, PT, PT, PT, UP0, 0x40, 0x0 ;  /* 0x000000000000781c */ /* 0x000fe40003f0e808 */
[----:B---3--:R-:W-:Y:S01]  /*51e0*/  CS2R R48, SRZ ;  /* 0x0000000000307805 */ /* 0x008fe2000001ff00 */
[----:B------:R-:W0:Y:S04]  /*51f0*/  LDGDEPBAR ;  /* 0x00000000000079af */ /* 0x000e280000000000 */
[----:B------:R-:W-:Y:S01]  /*5200*/  LDGSTS.E [R210+0x10000], desc[UR20][R116.64], P2 ;  /* 0x1000000074d27fae */ /* 0x000fe20009121854 */
[----:B-1----:R-:W-:-:S03]  /*5210*/  CS2R R44, SRZ ;  /* 0x00000000002c7805 */ /* 0x002fc6000001ff00 */
        /* <DEDUP_REMOVED lines=12> */
[----:B------:R1:W-:Y:S04]  /*52e0*/  LDGSTS.E [R211+0x11500], desc[UR20][R168.64], P2 ;  /* 0x11500000a8d37fae */ /* 0x0003e80009121854 */
[----:B------:R2:W-:Y:S04]  /*52f0*/  LDGSTS.E [R211+0x11900], desc[UR20][R176.64], P2 ;  /* 0x11900000b0d37fae */ /* 0x0005e80009121854 */
[----:B------:R2:W-:Y:S01]  /*5300*/  LDGSTS.E [R211+0x11d00], desc[UR20][R184.64], P2 ;  /* 0x11d00000b8d37fae */ /* 0x0005e20009121854 */
[----:B-1----:R-:W1:Y:S03]  /*5310*/  S2R R168, SR_TID.X ;  /* 0x0000000000a87919 */ /* 0x002e660000002100 */
[----:B------:R2:W-:Y:S04]  /*5320*/  LDGSTS.E [R212+0x10200], desc[UR20][R120.64], P2 ;  /* 0x1020000078d47fae */ /* 0x0005e80009121854 */
[----:B------:R2:W-:Y:S04]  /*5330*/  LDGSTS.E [R212+0x10600], desc[UR20][R128.64], P2 ;  /* 0x1060000080d47fae */ /* 0x0005e80009121854 */
[----:B------:R2:W-:Y:S04]  /*5340*/  LDGSTS.E [R212+0x10a00], desc[UR20][R136.64], P2 ;  /* 0x10a0000088d47fae */ /* 0x0005e80009121854 */
[----:B------:R2:W-:Y:S04]  /*5350*/  LDGSTS.E [R212+0x10e00], desc[UR20][R144.64], P2 ;  /* 0x10e0000090d47fae */ /* 0x0005e80009121854 */
[----:B------:R2:W-:Y:S04]  /*5360*/  LDGSTS.E [R212+0x11200], desc[UR20][R152.64], P2 ;  /* 0x1120000098d47fae */ /* 0x0005e80009121854 */
[----:B------:R2:W-:Y:S04]  /*5370*/  LDGSTS.E [R212+0x11600], desc[UR20][R170.64], P2 ;  /* 0x11600000aad47fae */ /* 0x0005e80009121854 */
[----:B------:R2:W-:Y:S04]  /*5380*/  LDGSTS.E [R212+0x11a00], desc[UR20][R178.64], P2 ;  /* 0x11a00000b2d47fae */ /* 0x0005e80009121854 */
[----:B------:R2:W-:Y:S01]  /*5390*/  LDGSTS.E [R212+0x11e00], desc[UR20][R186.64], P2 ;  /* 0x11e00000bad47fae */ /* 0x0005e20009121854 */
[----:B-1----:R-:W-:-:S02]  /*53a0*/  IMAD.SHL.U32 R167, R168, 0x8, RZ ;  /* 0x00000008a8a77824 */ /* 0x002fc400078e00ff */
[C---:B------:R-:W-:Y:S01]  /*53b0*/  IMAD.SHL.U32 R166, R168.reuse, 0x80, RZ ;  /* 0x00000080a8a67824 */ /* 0x040fe200078e00ff */
[----:B------:R2:W-:Y:S01]  /*53c0*/  LDGSTS.E [R208+0x10300], desc[UR20][R122.64], P2 ;  /* 0x103000007ad07fae */ /* 0x0005e20009121854 */
[----:B------:R-:W-:Y:S01]  /*53d0*/  IMAD.SHL.U32 R168, R168, 0x10, RZ ;  /* 0x00000010a8a87824 */ /* 0x000fe200078e00ff */
[----:B------:R-:W-:Y:S02]  /*53e0*/  LOP3.LUT R167, R167, 0x380, RZ, 0xc0, !PT ;  /* 0x00000380a7a77812 */ /* 0x000fe400078ec0ff */
[----:B------:R2:W-:Y:S01]  /*53f0*/  LDGSTS.E [R208+0x10700], desc[UR20][R130.64], P2 ;  /* 0x1070000082d07fae */ /* 0x0005e20009121854 */
[----:B------:R-:W-:-:S03]  /*5400*/  LOP3.LUT R166, R166, 0x400, RZ, 0xc0, !PT ;  /* 0x00000400a6a67812 */ /* 0x000fc600078ec0ff */
[----:B------:R2:W-:Y:S04]  /*5410*/  LDGSTS.E [R208+0x10b00], desc[UR20][R138.64], P2 ;  /* 0x10b000008ad07fae */ /* 0x0005e80009121854 */
[----:B------:R2:W-:Y:S04]  /*5420*/  LDGSTS.E [R208+0x10f00], desc[UR20][R146.64], P2 ;  /* 0x10f0000092d07fae */ /* 0x0005e80009121854 */
[----:B------:R2:W-:Y:S04]  /*5430*/  LDGSTS.E [R208+0x11300], desc[UR20][R154.64], P2 ;  /* 0x113000009ad07fae */ /* 0x0005e80009121854 */
[----:B------:R2:W-:Y:S04]  /*5440*/  LDGSTS.E [R208+0x11700], desc[UR20][R172.64], P2 ;  /* 0x11700000acd07fae */ /* 0x0005e80009121854 */
[----:B------:R2:W-:Y:S04]  /*5450*/  LDGSTS.E [R208+0x11b00], desc[UR20][R180.64], P2 ;  /* 0x11b00000b4d07fae */ /* 0x0005e80009121854 */
[----:B------:R2:W-:Y:S04]  /*5460*/  LDGSTS.E [R208+0x11f00], desc[UR20][R188.64], P2 ;  /* 0x11f00000bcd07fae */ /* 0x0005e80009121854 */
[----:B------:R-:W0:Y:S01]  /*5470*/  LDGDEPBAR ;  /* 0x00000000000079af */ /* 0x000e220000000000 */
[----:B------:R-:W-:Y:S05]  /*5480*/  @P0 BRA `(.L_x_0) ;  /* 0x0000002c00c80947 */ /* 0x000fea0003800000 */
[----:B------:R-:W1:Y:S01]  /*5490*/  S2R R95, SR_TID.X ;  /* 0x00000000005f7919 */ /* 0x000e620000002100 */
[----:B------:R-:W-:Y:S01]  /*54a0*/  IMAD.U32 R25, RZ, RZ, UR22 ;  /* 0x00000016ff197e24 */ /* 0x000fe2000f8e00ff */
[----:B------:R-:W-:Y:S01]  /*54b0*/  USHF.R.S32.HI UR16, URZ, 0x1f, UR22 ;  /* 0x0000001f3f107899 */ /* 0x000fe20008011416 */
[----:B------:R-:W-:Y:S01]  /*54c0*/  SHF.R.S32.HI R20, RZ, 0x1f, R193 ;  /* 0x0000001fff147819 */ /* 0x000fe200000114c1 */
[----:B------:R-:W-:Y:S01]  /*54d0*/  USHF.R.S32.HI UR6, URZ, 0x1f, UR14 ;  /* 0x0000001f3f067899 */ /* 0x000fe2000801140e */
[----:B------:R-:W-:Y:S01]  /*54e0*/  SHF.R.S32.HI R24, RZ, 0x1f, R59 ;  /* 0x0000001fff187819 */ /* 0x000fe2000001143b */
[----:B------:R-:W-:Y:S01]  /*54f0*/  USHF.L.U32 UR4, UR14, 0x3, URZ ;  /* 0x000000030e047899 */ /* 0x000fe2000800063f */
[----:B------:R-:W-:Y:S01]  /*5500*/  LEA R228, P0, R25, R228, 0x3 ;  /* 0x000000e419e47211 */ /* 0x000fe200078018ff */
[----:B------:R-:W-:Y:S01]  /*5510*/  IMAD.U32 R26, RZ, RZ, UR16 ;  /* 0x00000010ff1a7e24 */ /* 0x000fe2000f8e00ff */
[----:B------:R-:W-:Y:S01]  /*5520*/  SHF.R.S32.HI R25, RZ, 0x1f, R156 ;  /* 0x0000001fff197819 */ /* 0x000fe2000001149c */
[----:B------:R-:W-:Y:S01]  /*5530*/  USHF.L.U64.HI UR8, UR14, 0x3, UR6 ;  /* 0x000000030e087899 */ /* 0x000fe20008010206 */
[----:B------:R-:W-:Y:S01]  /*5540*/  SHF.L.U64.HI R193, R193, 0x2, R20 ;  /* 0x00000002c1c17819 */ /* 0x000fe20000010214 */
[----:B------:R-:W-:Y:S01]  /*5550*/  IMAD R93, R93, UR26, RZ ;  /* 0x0000001a5d5d7c24 */ /* 0x000fe2000f8e02ff */
[----:B------:R-:W-:Y:S01]  /*5560*/  SHF.L.U64.HI R22, R156, 0x2, R25 ;  /* 0x000000029c167819 */ /* 0x000fe20000010219 */
[----:B------:R-:W-:Y:S01]  /*5570*/  IMAD.U32 R25, RZ, RZ, UR22 ;  /* 0x00000016ff197e24 */ /* 0x000fe2000f8e00ff */
[----:B------:R-:W-:Y:S01]  /*5580*/  SHF.L.U64.HI R59, R59, 0x2, R24 ;  /* 0x000000023b3b7819 */ /* 0x000fe20000010218 */
[----:B------:R-:W-:Y:S01]  /*5590*/  IMAD R92, R92, UR26, RZ ;  /* 0x0000001a5c5c7c24 */ /* 0x000fe2000f8e02ff */
[----:B------:R-:W-:Y:S01]  /*55a0*/  SHF.R.S32.HI R27, RZ, 0x1f, R90 ;  /* 0x0000001fff1b7819 */ /* 0x000fe2000001145a */
[----:B------:R-:W-:Y:S01]  /*55b0*/  IMAD R156, R190, UR26, RZ ;  /* 0x0000001abe9c7c24 */ /* 0x000fe2000f8e02ff */
[----:B------:R-:W-:Y:S01]  /*55c0*/  LEA.HI.X R24, R25, R193, R26, 0x3, P0 ;  /* 0x000000c119187211 */ /* 0x000fe200000f1c1a */
[----:B--2---:R-:W-:Y:S01]  /*55d0*/  IMAD R155, R244, UR26, RZ ;  /* 0x0000001af49b7c24 */ /* 0x004fe2000f8e02ff */
[----:B------:R-:W-:Y:S01]  /*55e0*/  SHF.R.S32.HI R25, RZ, 0x1f, R88 ;  /* 0x0000001fff197819 */ /* 0x000fe20000011458 */
[----:B------:R-:W-:Y:S01]  /*55f0*/  IMAD R154, R229, UR26, RZ ;  /* 0x0000001ae59a7c24 */ /* 0x000fe2000f8e02ff */
[----:B------:R-:W-:Y:S01]  /*5600*/  LEA R30, P1, R90, UR4, 0x2 ;  /* 0x000000045a1e7c11 */ /* 0x000fe2000f8210ff */
[----:B------:R-:W-:Y:S01]  /*5610*/  IMAD R153, R230, UR26, RZ ;  /* 0x0000001ae6997c24 */ /* 0x000fe2000f8e02ff */
[----:B------:R-:W-:Y:S01]  /*5620*/  LEA R28, P3, R88, UR4, 0x2 ;  /* 0x00000004581c7c11 */ /* 0x000fe2000f8610ff */
[----:B------:R-:W-:Y:S01]  /*5630*/  IMAD R152, R231, UR26, RZ ;  /* 0x0000001ae7987c24 */ /* 0x000fe2000f8e02ff */
[----:B------:R-:W-:Y:S01]  /*5640*/  SHF.R.S32.HI R26, RZ, 0x1f, R89 ;  /* 0x0000001fff1a7819 */ /* 0x000fe20000011459 */
[----:B------:R-:W-:Y:S01]  /*5650*/  IMAD R151, R232, UR26, RZ ;  /* 0x0000001ae8977c24 */ /* 0x000fe2000f8e02ff */
[----:B------:R-:W-:Y:S01]  /*5660*/  LEA R29, P2, R89, UR4, 0x2 ;  /* 0x00000004591d7c11 */ /* 0x000fe2000f8410ff */
[----:B------:R-:W-:Y:S01]  /*5670*/  IMAD R150, R233, UR26, RZ ;  /* 0x0000001ae9967c24 */ /* 0x000fe2000f8e02ff */
[----:B------:R-:W-:Y:S01]  /*5680*/  SHF.R.S32.HI R23, RZ, 0x1f, R192 ;  /* 0x0000001fff177819 */ /* 0x000fe200000114c0 */
[----:B------:R-:W-:Y:S01]  /*5690*/  IMAD R149, R234, UR26, RZ ;  /* 0x0000001aea957c24 */ /* 0x000fe2000f8e02ff */
[----:B-1----:R-:W-:Y:S01]  /*56a0*/  LEA.HI R95, R95, 0xe, RZ, 0x1a ;  /* 0x0000000e5f5f7811 */ /* 0x002fe200078fd0ff */
[----:B------:R-:W-:Y:S01]  /*56b0*/  IMAD R148, R235, UR26, RZ ;  /* 0x0000001aeb947c24 */ /* 0x000fe2000f8e02ff */
[----:B------:R-:W-:Y:S01]  /*56c0*/  SHF.R.S32.HI R32, RZ, 0x1f, R91 ;  /* 0x0000001fff207819 */ /* 0x000fe2000001145b */
[----:B------:R-:W-:Y:S01]  /*56d0*/  IMAD R147, R236, UR26, RZ ;  /* 0x0000001aec937c24 */ /* 0x000fe2000f8e02ff */
[----:B------:R-:W-:Y:S01]  /*56e0*/  LEA R132, P0, R91, UR4, 0x2 ;  /* 0x000000045b847c11 */ /* 0x000fe2000f8010ff */
[----:B------:R-:W-:Y:S01]  /*56f0*/  IMAD R95, R95, UR26, RZ ;  /* 0x0000001a5f5f7c24 */ /* 0x000fe2000f8e02ff */
[----:B------:R-:W-:-:S02]  /*5700*/  LEA.HI.X R90, R90, UR8, R27, 0x2, P1 ;  /* 0x000000085a5a7c11 */ /* 0x000fc400088f141b */
[----:B------:R-:W-:Y:S02]  /*5710*/  CS2R R46, SRZ ;  /* 0x00000000002e7805 */ /* 0x000fe4000001ff00 */
[----:B------:R-:W-:Y:S02]  /*5720*/  LEA.HI.X R88, R88, UR8, R25, 0x2, P3 ;  /* 0x0000000858587c11 */ /* 0x000fe400098f1419 */
[----:B------:R-:W-:Y:S02]  /*5730*/  CS2R R48, SRZ ;  /* 0x0000000000307805 */ /* 0x000fe4000001ff00 */
[----:B------:R-:W-:Y:S02]  /*5740*/  SHF.R.S32.HI R21, RZ, 0x1f, R95 ;  /* 0x0000001fff157819 */ /* 0x000fe4000001145f */
[----:B------:R-:W-:Y:S02]  /*5750*/  CS2R R50, SRZ ;  /* 0x0000000000327805 */ /* 0x000fe4000001ff00 */
[----:B------:R-:W-:-:S02]  /*5760*/  LEA.HI.X R89, R89, UR8, R26, 0x2, P2 ;  /* 0x0000000859597c11 */ /* 0x000fc400090f141a */
[----:B------:R-:W-:Y:S02]  /*5770*/  CS2R R52, SRZ ;  /* 0x0000000000347805 */ /* 0x000fe4000001ff00 */
[----:B------:R-:W-:Y:S01]  /*5780*/  SHF.L.U64.HI R20, R95, 0x2, R21 ;  /* 0x000000025f147819 */ /* 0x000fe20000010215 */
[----:B------:R-:W-:Y:S01]  /*5790*/  IMAD R95, R57, UR26, RZ ;  /* 0x0000001a395f7c24 */ /* 0x000fe2000f8e02ff */
[----:B------:R-:W-:Y:S02]  /*57a0*/  SHF.R.S32.HI R25, RZ, 0x1f, R86 ;  /* 0x0000001fff197819 */ /* 0x000fe40000011456 */
[----:B------:R-:W-:Y:S02]  /*57b0*/  CS2R R54, SRZ ;  /* 0x0000000000367805 */ /* 0x000fe4000001ff00 */
[----:B------:R-:W-:Y:S01]  /*57c0*/  LEA R44, P1, R86, UR4, 0x2 ;  /* 0x00000004562c7c11 */ /* 0x000fe2000f8210ff */
[----:B------:R-:W-:Y:S01]  /*57d0*/  USHF.L.U32 UR23, UR14, 0x2, URZ ;  /* 0x000000020e177899 */ /* 0x000fe2000800063f */
[----:B------:R-:W-:Y:S01]  /*57e0*/  SHF.L.U64.HI R21, R192, 0x2, R23 ;  /* 0x00000002c0157819 */ /* 0x000fe20000010217 */
[----:B------:R-:W-:Y:S01]  /*57f0*/  UIADD3 UR12, UR12, -0x80, URZ ;  /* 0xffffff800c0c7890 */ /* 0x000fe2000fffe03f */
[----:B------:R-:W-:Y:S01]  /*5800*/  LEA.HI.X R91, R91, UR8, R32, 0x2, P0 ;  /* 0x000000085b5b7c11 */ /* 0x000fe200080f1420 */
[----:B------:R-:W-:Y:S01]  /*5810*/  UMOV UR13, 0x1 ;  /* 0x00000001000d7882 */ /* 0x000fe20000000000 */
[----:B------:R-:W-:Y:S01]  /*5820*/  SHF.R.S32.HI R26, RZ, 0x1f, R85 ;  /* 0x0000001fff1a7819 */ /* 0x000fe20000011455 */
[----:B------:R-:W-:Y:S01]  /*5830*/  USHF.L.U64.HI UR14, UR14, 0x2, UR6 ;  /* 0x000000020e0e7899 */ /* 0x000fe20008010206 */
[----:B------:R-:W-:Y:S01]  /*5840*/  LEA R43, P2, R85, UR4, 0x2 ;  /* 0x00000004552b7c11 */ /* 0x000fe2000f8410ff */
[----:B------:R-:W-:Y:S01]  /*5850*/  USHF.L.U64.HI UR16, UR22, 0x2, UR16 ;  /* 0x0000000216107899 */ /* 0x000fe20008010210 */
[----:B------:R-:W-:Y:S01]  /*5860*/  SHF.R.S32.HI R23, RZ, 0x1f, R58 ;  /* 0x0000001fff177819 */ /* 0x000fe2000001143a */
[----:B------:R-:W-:Y:S01]  /*5870*/  UMOV UR17, 0xffffffff ;  /* 0xffffffff00117882 */ /* 0x000fe20000000000 */
[----:B------:R-:W-:-:S02]  /*5880*/  SHF.R.S32.HI R32, RZ, 0x1f, R87 ;  /* 0x0000001fff207819 */ /* 0x000fc40000011457 */
[----:B------:R-:W-:Y:S02]  /*5890*/  SHF.R.S32.HI R27, RZ, 0x1f, R84 ;  /* 0x0000001fff1b7819 */ /* 0x000fe40000011454 */
[----:B------:R-:W-:Y:S02]  /*58a0*/  LEA R45, P0, R87, UR4, 0x2 ;  /* 0x00000004572d7c11 */ /* 0x000fe4000f8010ff */
[----:B------:R-:W-:Y:S02]  /*58b0*/  LEA R31, P3, R84, UR4, 0x2 ;  /* 0x00000004541f7c11 */ /* 0x000fe4000f8610ff */
[----:B------:R-:W-:Y:S02]  /*58c0*/  LEA.HI.X R86, R86, UR8, R25, 0x2, P1 ;  /* 0x0000000856567c11 */ /* 0x000fe400088f1419 */
[----:B------:R-:W-:Y:S02]  /*58d0*/  LEA.HI.X R25, R85, UR8, R26, 0x2, P2 ;  /* 0x0000000855197c11 */ /* 0x000fe400090f141a */
[----:B------:R-:W-:-:S02]  /*58e0*/  SHF.L.U64.HI R23, R58, 0x2, R23 ;  /* 0x000000023a177819 */ /* 0x000fc40000010217 */
[----:B------:R-:W-:Y:S02]  /*58f0*/  LEA.HI.X R87, R87, UR8, R32, 0x2, P0 ;  /* 0x0000000857577c11 */ /* 0x000fe400080f1420 */
[----:B------:R-:W-:Y:S02]  /*5900*/  LEA.HI.X R26, R84, UR8, R27, 0x2, P3 ;  /* 0x00000008541a7c11 */ /* 0x000fe400098f141b */
[----:B------:R-:W-:Y:S02]  /*5910*/  SHF.R.S32.HI R58, RZ, 0x1f, R93 ;  /* 0x0000001fff3a7819 */ /* 0x000fe4000001145d */
[----:B------:R-:W-:Y:S02]  /*5920*/  SHF.R.S32.HI R97, RZ, 0x1f, R80 ;  /* 0x0000001fff617819 */ /* 0x000fe40000011450 */
[----:B------:R-:W-:Y:S02]  /*5930*/  LEA R32, P3, R80, UR4, 0x2 ;  /* 0x0000000450207c11 */ /* 0x000fe4000f8610ff */
[----:B------:R-:W-:-:S02]  /*5940*/  SHF.R.S32.HI R56, RZ, 0x1f, R95 ;  /* 0x0000001fff387819 */ /* 0x000fc4000001145f */
[----:B------:R-:W-:Y:S02]  /*5950*/  SHF.L.U64.HI R58, R93, 0x2, R58 ;  /* 0x000000025d3a7819 */ /* 0x000fe4000001023a */
[----:B------:R-:W-:Y:S02]  /*5960*/  LEA.HI.X R97, R80, UR8, R97, 0x2, P3 ;  /* 0x0000000850617c11 */ /* 0x000fe400098f1461 */
[----:B------:R-:W-:Y:S02]  /*5970*/  SHF.R.S32.HI R36, RZ, 0x1f, R83 ;  /* 0x0000001fff247819 */ /* 0x000fe40000011453 */
[----:B------:R-:W-:Y:S02]  /*5980*/  SHF.R.S32.HI R93, RZ, 0x1f, R82 ;  /* 0x0000001fff5d7819 */ /* 0x000fe40000011452 */
[----:B------:R-:W-:Y:S02]  /*5990*/  SHF.R.S32.HI R34, RZ, 0x1f, R81 ;  /* 0x0000001fff227819 */ /* 0x000fe40000011451 */
[----:B------:R-:W-:-:S02]  /*59a0*/  LEA R42, P0, R83, UR4, 0x2 ;  /* 0x00000004532a7c11 */ /* 0x000fc4000f8010ff */
[----:B------:R-:W-:Y:S02]  /*59b0*/  LEA R41, P1, R82, UR4, 0x2 ;  /* 0x0000000452297c11 */ /* 0x000fe4000f8210ff */
[----:B------:R-:W-:Y:S02]  /*59c0*/  LEA R40, P2, R81, UR4, 0x2 ;  /* 0x0000000451287c11 */ /* 0x000fe4000f8410ff */
[----:B------:R-:W-:Y:S02]  /*59d0*/  SHF.R.S32.HI R105, RZ, 0x1f, R76 ;  /* 0x0000001fff697819 */ /* 0x000fe4000001144c */
[----:B------:R-:W-:Y:S02]  /*59e0*/  LEA R33, P3, R76, UR4, 0x2 ;  /* 0x000000044c217c11 */ /* 0x000fe4000f8610ff */
[----:B------:R-:W-:Y:S02]  /*59f0*/  SHF.L.U64.HI R56, R95, 0x2, R56 ;  /* 0x000000025f387819 */ /* 0x000fe40000010238 */
[----:B------:R-:W-:-:S02]  /*5a00*/  LEA.HI.X R27, R83, UR8, R36, 0x2, P0 ;  /* 0x00000008531b7c11 */ /* 0x000fc400080f1424 */
[----:B------:R-:W-:Y:S02]  /*5a10*/  LEA.HI.X R93, R82, UR8, R93, 0x2, P1 ;  /* 0x00000008525d7c11 */ /* 0x000fe400088f145d */
[----:B------:R-:W-:Y:S02]  /*5a20*/  LEA.HI.X R95, R81, UR8, R34, 0x2, P2 ;  /* 0x00000008515f7c11 */ /* 0x000fe400090f1422 */
[----:B------:R-:W-:Y:S02]  /*5a30*/  LEA.HI.X R105, R76, UR8, R105, 0x2, P3 ;  /* 0x000000084c697c11 */ /* 0x000fe400098f1469 */
[----:B------:R-:W-:Y:S02]  /*5a40*/  SHF.R.S32.HI R57, RZ, 0x1f, R92 ;  /* 0x0000001fff397819 */ /* 0x000fe4000001145c */
[----:B------:R-:W-:Y:S02]  /*5a50*/  SHF.R.S32.HI R36, RZ, 0x1f, R79 ;  /* 0x0000001fff247819 */ /* 0x000fe4000001144f */
[----:B------:R-:W-:-:S02]  /*5a60*/  SHF.R.S32.HI R101, RZ, 0x1f, R78 ;  /* 0x0000001fff657819 */ /* 0x000fc4000001144e */
[----:B------:R-:W-:Y:S02]  /*5a70*/  SHF.R.S32.HI R34, RZ, 0x1f, R77 ;  /* 0x0000001fff227819 */ /* 0x000fe4000001144d */
[----:B------:R-:W-:Y:S02]  /*5a80*/  LEA R84, P0, R79, UR4, 0x2 ;  /* 0x000000044f547c11 */ /* 0x000fe4000f8010ff */
[----:B------:R-:W-:Y:S02]  /*5a90*/  LEA R39, P1, R78, UR4, 0x2 ;  /* 0x000000044e277c11 */ /* 0x000fe4000f8210ff */
[----:B------:R-:W-:Y:S02]  /*5aa0*/  LEA R38, P2, R77, UR4, 0x2 ;  /* 0x000000044d267c11 */ /* 0x000fe4000f8410ff */
[----:B------:R-:W-:Y:S02]  /*5ab0*/  SHF.R.S32.HI R113, RZ, 0x1f, R72 ;  /* 0x0000001fff717819 */ /* 0x000fe40000011448 */
[----:B------:R-:W-:-:S02]  /*5ac0*/  LEA R98, P3, R72, UR4, 0x2 ;  /* 0x0000000448627c11 */ /* 0x000fc4000f8610ff */
[----:B------:R-:W-:Y:S02]  /*5ad0*/  SHF.L.U64.HI R57, R92, 0x2, R57 ;  /* 0x000000025c397819 */ /* 0x000fe40000010239 */
[----:B------:R-:W-:Y:S02]  /*5ae0*/  LEA.HI.X R99, R79, UR8, R36, 0x2, P0 ;  /* 0x000000084f637c11 */ /* 0x000fe400080f1424 */
[----:B------:R-:W-:Y:S02]  /*5af0*/  LEA.HI.X R101, R78, UR8, R101, 0x2, P1 ;  /* 0x000000084e657c11 */ /* 0x000fe400088f1465 */
[----:B------:R-:W-:Y:S02]  /*5b00*/  LEA.HI.X R103, R77, UR8, R34, 0x2, P2 ;  /* 0x000000084d677c11 */ /* 0x000fe400090f1422 */
[----:B------:R-:W-:Y:S02]  /*5b10*/  LEA.HI.X R113, R72, UR8, R113, 0x2, P3 ;  /* 0x0000000848717c11 */ /* 0x000fe400098f1471 */
[----:B------:R-:W-:-:S02]  /*5b20*/  SHF.R.S32.HI R36, RZ, 0x1f, R75 ;  /* 0x0000001fff247819 */ /* 0x000fc4000001144b */
[----:B------:R-:W-:Y:S02]  /*5b30*/  SHF.R.S32.HI R109, RZ, 0x1f, R74 ;  /* 0x0000001fff6d7819 */ /* 0x000fe4000001144a */
[----:B------:R-:W-:Y:S02]  /*5b40*/  SHF.R.S32.HI R34, RZ, 0x1f, R73 ;  /* 0x0000001fff227819 */ /* 0x000fe40000011449 */
[----:B------:R-:W-:Y:S02]  /*5b50*/  LEA R92, P0, R75, UR4, 0x2 ;  /* 0x000000044b5c7c11 */ /* 0x000fe4000f8010ff */
[----:B------:R-:W-:Y:S02]  /*5b60*/  LEA R94, P1, R74, UR4, 0x2 ;  /* 0x000000044a5e7c11 */ /* 0x000fe4000f8210ff */
[----:B------:R-:W-:Y:S02]  /*5b70*/  LEA R96, P2, R73, UR4, 0x2 ;  /* 0x0000000449607c11 */ /* 0x000fe4000f8410ff */
[----:B------:R-:W-:-:S02]  /*5b80*/  SHF.R.S32.HI R121, RZ, 0x1f, R68 ;  /* 0x0000001fff797819 */ /* 0x000fc40000011444 */
[----:B------:R-:W-:Y:S02]  /*5b90*/  LEA R106, P3, R68, UR4, 0x2 ;  /* 0x00000004446a7c11 */ /* 0x000fe4000f8610ff */
        /* <DEDUP_REMOVED lines=15> */
[----:B------:R-:W-:Y:S01]  /*5c90*/  LEA.HI.X R126, R64, UR8, R35, 0x2, P3 ;  /* 0x00000008407e7c11 */ /* 0x000fe200098f1423 */
[----:B------:R-:W-:Y:S01]  /*5ca0*/  IMAD R64, R191, UR26, RZ ;  /* 0x0000001abf407c24 */ /* 0x000fe2000f8e02ff */
        /* <DEDUP_REMOVED lines=8> */
[----:B------:R-:W-:Y:S01]  /*5d30*/  LEA.HI.X R123, R67, UR8, R34, 0x2, P0 ;  /* 0x00000008437b7c11 */ /* 0x000fe200080f1422 */
[----:B------:R-:W-:Y:S01]  /*5d40*/  IMAD R67, R243, UR26, RZ ;  /* 0x0000001af3437c24 */ /* 0x000fe2000f8e02ff */
[----:B------:R-:W-:Y:S01]  /*5d50*/  LEA.HI.X R125, R66, UR8, R125, 0x2, P1 ;  /* 0x00000008427d7c11 */ /* 0x000fe200088f147d */
[----:B------:R-:W-:Y:S01]  /*5d60*/  IMAD R66, R242, UR26, RZ ;  /* 0x0000001af2427c24 */ /* 0x000fe2000f8e02ff */
[----:B------:R-:W-:Y:S01]  /*5d70*/  LEA.HI.X R124, R65, UR8, R124, 0x2, P2 ;  /* 0x00000008417c7c11 */ /* 0x000fe200090f147c */
[----:B------:R-:W-:Y:S01]  /*5d80*/  IMAD R65, R241, UR26, RZ ;  /* 0x0000001af1417c24 */ /* 0x000fe2000f8e02ff */
[----:B------:R-:W-:Y:S01]  /*5d90*/  LEA.HI.X R35, R60, UR8, R35, 0x2, P3 ;  /* 0x000000083c237c11 */ /* 0x000fe200098f1423 */
[----:B------:R-:W-:Y:S01]  /*5da0*/  IMAD R60, R237, UR26, RZ ;  /* 0x0000001aed3c7c24 */ /* 0x000fe2000f8e02ff */
[----:B------:R-:W-:-:S02]  /*5db0*/  SHF.R.S32.HI R36, RZ, 0x1f, R63 ;  /* 0x0000001fff247819 */ /* 0x000fc4000001143f */
[----:B------:R-:W-:Y:S02]  /*5dc0*/  SHF.R.S32.HI R37, RZ, 0x1f, R62 ;  /* 0x0000001fff257819 */ /* 0x000fe4000001143e */
[----:B------:R-:W-:Y:S02]  /*5dd0*/  SHF.R.S32.HI R34, RZ, 0x1f, R61 ;  /* 0x0000001fff227819 */ /* 0x000fe4000001143d */
[----:B------:R-:W-:Y:S02]  /*5de0*/  LEA R116, P0, R63, UR4, 0x2 ;  /* 0x000000043f747c11 */ /* 0x000fe4000f8010ff */
[----:B------:R-:W-:Y:S02]  /*5df0*/  LEA R118, P1, R62, UR4, 0x2 ;  /* 0x000000043e767c11 */ /* 0x000fe4000f8210ff */
[----:B------:R-:W-:Y:S01]  /*5e00*/  LEA R120, P2, R61, UR4, 0x2 ;  /* 0x000000043d787c11 */ /* 0x000fe2000f8410ff */
[----:B------:R-:W-:Y:S01]  /*5e10*/  USHF.R.S32.HI UR4, URZ, 0x1f, UR5 ;  /* 0x0000001f3f047899 */ /* 0x000fe20008011405 */
[----:B------:R-:W-:-:S02]  /*5e20*/  IADD3 R68, P5, R30, UR28, RZ ;  /* 0x0000001c1e447c10 */ /* 0x000fc4000ffbe0ff */
[----:B------:R-:W-:Y:S01]  /*5e30*/  IADD3 R69, P3, R29, UR28, RZ ;  /* 0x0000001c1d457c10 */ /* 0x000fe2000ff7e0ff */
[----:B------:R-:W-:Y:S01]  /*5e40*/  ULEA.HI UR4, UR4, UR5, URZ, 0x6 ;  /* 0x0000000504047291 */ /* 0x000fe2000f8f303f */
[----:B------:R-:W-:Y:S02]  /*5e50*/  IADD3 R132, P4, R132, UR28, RZ ;  /* 0x0000001c84847c10 */ /* 0x000fe4000ff9e0ff */
[----:B------:R-:W-:Y:S01]  /*5e60*/  LEA.HI.X R127, R63, UR8, R36, 0x2, P0 ;  /* 0x000000083f7f7c11 */ /* 0x000fe200080f1424 */
[----:B------:R-:W-:Y:S01]  /*5e70*/  USHF.R.S32.HI UR15, URZ, 0x6, UR4 ;  /* 0x000000063f0f7899 */ /* 0x000fe20008011404 */
[----:B------:R-:W-:Y:S01]  /*5e80*/  LEA.HI.X R128, R62, UR8, R37, 0x2, P1 ;  /* 0x000000083e807c11 */ /* 0x000fe200088f1425 */
[----:B------:R-:W-:Y:S01]  /*5e90*/  IMAD R62, R239, UR26, RZ ;  /* 0x0000001aef3e7c24 */ /* 0x000fe2000f8e02ff */
[----:B------:R-:W-:Y:S01]  /*5ea0*/  LEA.HI.X R129, R61, UR8, R34, 0x2, P2 ;  /* 0x000000083d817c11 */ /* 0x000fe200090f1422 */
[----:B------:R-:W-:Y:S01]  /*5eb0*/  IMAD R61, R238, UR26, RZ ;  /* 0x0000001aee3d7c24 */ /* 0x000fe2000f8e02ff */
[----:B------:R-:W-:Y:S01]  /*5ec0*/  IADD3.X R77, R90, UR29, RZ, P5, !PT ;  /* 0x0000001d5a4d7c10 */ /* 0x000fe2000affe4ff */
[----:B------:R-:W-:Y:S01]  /*5ed0*/  IMAD R63, R240, UR26, RZ ;  /* 0x0000001af03f7c24 */ /* 0x000fe2000f8e02ff */
[----:B------:R-:W-:-:S02]  /*5ee0*/  IADD3.X R79, R89, UR29, RZ, P3, !PT ;  /* 0x0000001d594f7c10 */ /* 0x000fc40009ffe4ff */
[----:B------:R-:W-:Y:S02]  /*5ef0*/  CS2R R36, SRZ ;  /* 0x0000000000247805 */ /* 0x000fe4000001ff00 */
[----:B------:R-:W-:Y:S02]  /*5f00*/  IADD3 R70, P2, R28, UR28, RZ ;  /* 0x0000001c1c467c10 */ /* 0x000fe4000ff5e0ff */
[----:B------:R-:W-:Y:S02]  /*5f10*/  CS2R R28, SRZ ;  /* 0x00000000001c7805 */ /* 0x000fe4000001ff00 */
[----:B------:R-:W-:Y:S01]  /*5f20*/  IADD3 R71, P1, R45, UR28, RZ ;  /* 0x0000001c2d477c10 */ /* 0x000fe2000ff3e0ff */
[----:B------:R-:W-:Y:S01]  /*5f30*/  UMOV UR4, URZ ;  /* 0x0000003f00047c82 */ /* 0x000fe20008000000 */
[----:B------:R-:W-:Y:S02]  /*5f40*/  IADD3 R72, P0, R44, UR28, RZ ;  /* 0x0000001c2c487c10 */ /* 0x000fe4000ff1e0ff */
[----:B------:R-:W-:-:S02]  /*5f50*/  CS2R R44, SRZ ;  /* 0x00000000002c7805 */ /* 0x000fc4000001ff00 */
[----:B------:R-:W-:Y:S02]  /*5f60*/  IADD3.X R75, R91, UR29, RZ, P4, !PT ;  /* 0x0000001d5b4b7c10 */ /* 0x000fe4000a7fe4ff */
[----:B------:R-:W-:Y:S02]  /*5f70*/  IADD3 R74, P5, R31, UR28, RZ ;  /* 0x0000001c1f4a7c10 */ /* 0x000fe4000ffbe0ff */
[----:B------:R-:W-:Y:S02]  /*5f80*/  CS2R R30, SRZ ;  /* 0x00000000001e7805 */ /* 0x000fe4000001ff00 */
[----:B------:R-:W-:Y:S02]  /*5f90*/  IADD3 R76, P3, R42, UR28, RZ ;  /* 0x0000001c2a4c7c10 */ /* 0x000fe4000ff7e0ff */
[----:B------:R-:W-:Y:S02]  /*5fa0*/  IADD3 R73, P4, R43, UR28, RZ ;  /* 0x0000001c2b497c10 */ /* 0x000fe4000ff9e0ff */
[----:B------:R-:W-:-:S02]  /*5fb0*/  CS2R R42, SRZ ;  /* 0x00000000002a7805 */ /* 0x000fc4000001ff00 */
[----:B------:R-:W-:Y:S02]  /*5fc0*/  IADD3.X R81, R88, UR29, RZ, P2, !PT ;  /* 0x0000001d58517c10 */ /* 0x000fe400097fe4ff */
[----:B------:R-:W-:Y:S02]  /*5fd0*/  IADD3.X R83, R87, UR29, RZ, P1, !PT ;  /* 0x0000001d57537c10 */ /* 0x000fe40008ffe4ff */
[----:B------:R-:W-:Y:S02]  /*5fe0*/  IADD3.X R85, R86, UR29, RZ, P0, !PT ;  /* 0x0000001d56557c10 */ /* 0x000fe400087fe4ff */
[----:B------:R-:W-:Y:S02]  /*5ff0*/  IADD3.X R89, R26, UR29, RZ, P5, !PT ;  /* 0x0000001d1a597c10 */ /* 0x000fe4000affe4ff */
[----:B------:R-:W-:Y:S02]  /*6000*/  IADD3.X R91, R27, UR29, RZ, P3, !PT ;  /* 0x0000001d1b5b7c10 */ /* 0x000fe40009ffe4ff */
[----:B------:R-:W-:-:S02]  /*6010*/  CS2R R26, SRZ ;  /* 0x00000000001a7805 */ /* 0x000fc4000001ff00 */
[----:B------:R-:W-:Y:S02]  /*6020*/  IADD3.X R87, R25, UR29, RZ, P4, !PT ;  /* 0x0000001d19577c10 */ /* 0x000fe4000a7fe4ff */
[----:B------:R-:W-:Y:S02]  /*6030*/  IADD3 R86, P5, R39, UR28, RZ ;  /* 0x0000001c27567c10 */ /* 0x000fe4000ffbe0ff */
[----:B------:R-:W-:Y:S02]  /*6040*/  IADD3 R88, P3, R38, UR28, RZ ;  /* 0x0000001c26587c10 */ /* 0x000fe4000ff7e0ff */
[----:B------:R-:W-:Y:S02]  /*6050*/  CS2R R38, SRZ ;  /* 0x0000000000267805 */ /* 0x000fe4000001ff00 */
[----:B------:R-:W-:Y:S02]  /*6060*/  IADD3 R78, P2, R41, UR28, RZ ;  /* 0x0000001c294e7c10 */ /* 0x000fe4000ff5e0ff */
[----:B------:R-:W-:-:S02]  /*6070*/  IADD3 R80, P1, R40, UR28, RZ ;  /* 0x0000001c28507c10 */ /* 0x000fc4000ff3e0ff */
[----:B------:R-:W-:Y:S02]  /*6080*/  CS2R R40, SRZ ;  /* 0x0000000000287805 */ /* 0x000fe4000001ff00 */
[----:B------:R-:W-:Y:S02]  /*6090*/  IADD3 R82, P0, R32, UR28, RZ ;  /* 0x0000001c20527c10 */ /* 0x000fe4000ff1e0ff */
[----:B------:R-:W-:Y:S02]  /*60a0*/  IADD3 R84, P4, R84, UR28, RZ ;  /* 0x0000001c54547c10 */ /* 0x000fe4000ff9e0ff */
[----:B------:R-:W-:Y:S02]  /*60b0*/  IADD3.X R101, R101, UR29, RZ, P5, !PT ;  /* 0x0000001d65657c10 */ /* 0x000fe4000affe4ff */
[----:B------:R-:W-:Y:S02]  /*60c0*/  IADD3.X R103, R103, UR29, RZ, P3, !PT ;  /* 0x0000001d67677c10 */ /* 0x000fe40009ffe4ff */
[----:B------:R-:W-:-:S02]  /*60d0*/  IADD3.X R93, R93, UR29, RZ, P2, !PT ;  /* 0x0000001d5d5d7c10 */ /* 0x000fc400097fe4ff */
[----:B------:R-:W-:Y:S02]  /*60e0*/  IADD3.X R95, R95, UR29, RZ, P1, !PT ;  /* 0x0000001d5f5f7c10 */ /* 0x000fe40008ffe4ff */
[----:B------:R-:W-:Y:S02]  /*60f0*/  IADD3.X R97, R97, UR29, RZ, P0, !PT ;  /* 0x0000001d61617c10 */ /* 0x000fe400087fe4ff */
[----:B------:R-:W-:Y:S02]  /*6100*/  IADD3.X R99, R99, UR29, RZ, P4, !PT ;  /* 0x0000001d63637c10 */ /* 0x000fe4000a7fe4ff */
[----:B------:R-:W-:Y:S02]  /*6110*/  IADD3 R98, P5, R98, UR28, RZ ;  /* 0x0000001c62627c10 */ /* 0x000fe4000ffbe0ff */
[----:B------:R-:W-:Y:S02]  /*6120*/  IADD3 R100, P3, R100, UR28, RZ ;  /* 0x0000001c64647c10 */ /* 0x000fe4000ff7e0ff */
[----:B------:R-:W-:-:S02]  /*6130*/  IADD3 R90, P2, R33, UR28, RZ ;  /* 0x0000001c215a7c10 */ /* 0x000fc4000ff5e0ff */
[----:B------:R-:W-:Y:S02]  /*6140*/  CS2R R32, SRZ ;  /* 0x0000000000207805 */ /* 0x000fe4000001ff00 */
[----:B------:R-:W-:Y:S02]  /*6150*/  IADD3 R92, P1, R92, UR28, RZ ;  /* 0x0000001c5c5c7c10 */ /* 0x000fe4000ff3e0ff */
[----:B------:R-:W-:Y:S02]  /*6160*/  IADD3 R94, P0, R94, UR28, RZ ;  /* 0x0000001c5e5e7c10 */ /* 0x000fe4000ff1e0ff */
[----:B------:R-:W-:Y:S02]  /*6170*/  IADD3 R96, P4, R96, UR28, RZ ;  /* 0x0000001c60607c10 */ /* 0x000fe4000ff9e0ff */
[----:B------:R-:W-:Y:S02]  /*6180*/  IADD3.X R113, R113, UR29, RZ, P5, !PT ;  /* 0x0000001d71717c10 */ /* 0x000fe4000affe4ff */
[----:B------:R-:W-:-:S02]  /*6190*/  IADD3.X R115, R115, UR29, RZ, P3, !PT ;  /* 0x0000001d73737c10 */ /* 0x000fc40009ffe4ff */
[----:B------:R-:W-:Y:S02]  /*61a0*/  IADD3.X R105, R105, UR29, RZ, P2, !PT ;  /* 0x0000001d69697c10 */ /* 0x000fe400097fe4ff */
[----:B------:R-:W-:Y:S02]  /*61b0*/  IADD3.X R107, R107, UR29, RZ, P1, !PT ;  /* 0x0000001d6b6b7c10 */ /* 0x000fe40008ffe4ff */
[----:B------:R-:W-:Y:S02]  /*61c0*/  IADD3.X R109, R109, UR29, RZ, P0, !PT ;  /* 0x0000001d6d6d7c10 */ /* 0x000fe400087fe4ff */
[----:B------:R-:W-:Y:S02]  /*61d0*/  IADD3.X R111, R111, UR29, RZ, P4, !PT ;  /* 0x0000001d6f6f7c10 */ /* 0x000fe4000a7fe4ff */
[----:B------:R-:W-:Y:S02]  /*61e0*/  IADD3 R110, P5, R110, UR28, RZ ;  /* 0x0000001c6e6e7c10 */ /* 0x000fe4000ffbe0ff */
[----:B------:R-:W-:-:S02]  /*61f0*/  IADD3 R112, P3, R112, UR28, RZ ;  /* 0x0000001c70707c10 */ /* 0x000fc4000ff7e0ff */
[----:B------:R-:W-:Y:S02]  /*6200*/  IADD3 R102, P2, R102, UR28, RZ ;  /* 0x0000001c66667c10 */ /* 0x000fe4000ff5e0ff */
[----:B------:R-:W-:Y:S02]  /*6210*/  IADD3 R104, P1, R104, UR28, RZ ;  /* 0x0000001c68687c10 */ /* 0x000fe4000ff3e0ff */
[----:B------:R-:W-:Y:S02]  /*6220*/  IADD3 R106, P0, R106, UR28, RZ ;  /* 0x0000001c6a6a7c10 */ /* 0x000fe4000ff1e0ff */
[----:B------:R-:W-:Y:S02]  /*6230*/  IADD3 R108, P4, R108, UR28, RZ ;  /* 0x0000001c6c6c7c10 */ /* 0x000fe4000ff9e0ff */
[----:B------:R-:W-:Y:S02]  /*6240*/  SHF.R.S32.HI R134, RZ, 0x1f, R11 ;  /* 0x0000001fff867819 */ /* 0x000fe4000001140b */
[----:B------:R-:W-:-:S02]  /*6250*/  SHF.R.S32.HI R135, RZ, 0x1f, R10 ;  /* 0x0000001fff877819 */ /* 0x000fc4000001140a */
[----:B------:R-:W-:Y:S02]  /*6260*/  IADD3.X R125, R125, UR29, RZ, P5, !PT ;  /* 0x0000001d7d7d7c10 */ /* 0x000fe4000affe4ff */
[----:B------:R-:W-:Y:S02]  /*6270*/  IADD3.X R124, R124, UR29, RZ, P3, !PT ;  /* 0x0000001d7c7c7c10 */ /* 0x000fe40009ffe4ff */
[----:B------:R-:W-:Y:S02]  /*6280*/  SHF.R.S32.HI R136, RZ, 0x1f, R9 ;  /* 0x0000001fff887819 */ /* 0x000fe40000011409 */
[----:B------:R-:W-:Y:S02]  /*6290*/  IADD3.X R117, R117, UR29, RZ, P2, !PT ;  /* 0x0000001d75757c10 */ /* 0x000fe400097fe4ff */
[----:B------:R-:W-:Y:S02]  /*62a0*/  IADD3.X R119, R119, UR29, RZ, P1, !PT ;  /* 0x0000001d77777c10 */ /* 0x000fe40008ffe4ff */
[----:B------:R-:W-:-:S02]  /*62b0*/  IADD3.X R121, R121, UR29, RZ, P0, !PT ;  /* 0x0000001d79797c10 */ /* 0x000fc400087fe4ff */
[----:B------:R-:W-:Y:S02]  /*62c0*/  IADD3.X R123, R123, UR29, RZ, P4, !PT ;  /* 0x0000001d7b7b7c10 */ /* 0x000fe4000a7fe4ff */
[----:B------:R-:W-:Y:S02]  /*62d0*/  IADD3 R122, P5, R122, UR28, RZ ;  /* 0x0000001c7a7a7c10 */ /* 0x000fe4000ffbe0ff */
[----:B------:R-:W-:Y:S02]  /*62e0*/  IADD3 R138, P3, R228, UR24, RZ ;  /* 0x00000018e48a7c10 */ /* 0x000fe4000ff7e0ff */
[----:B------:R-:W-:Y:S02]  /*62f0*/  SHF.R.S32.HI R137, RZ, 0x1f, R8 ;  /* 0x0000001fff897819 */ /* 0x000fe40000011408 */
[----:B------:R-:W-:Y:S02]  /*6300*/  SHF.R.S32.HI R131, RZ, 0x1f, R6 ;  /* 0x0000001fff837819 */ /* 0x000fe40000011406 */
[----:B------:R-:W-:-:S02]  /*6310*/  IADD3 R114, P2, R114, UR28, RZ ;  /* 0x0000001c72727c10 */ /* 0x000fc4000ff5e0ff */
[----:B------:R-:W-:Y:S02]  /*6320*/  IADD3 R116, P1, R116, UR28, RZ ;  /* 0x0000001c74747c10 */ /* 0x000fe4000ff3e0ff */
[----:B------:R-:W-:Y:S02]  /*6330*/  IADD3 R118, P0, R118, UR28, RZ ;  /* 0x0000001c76767c10 */ /* 0x000fe4000ff1e0ff */
[----:B------:R-:W-:Y:S01]  /*6340*/  IADD3 R120, P4, R120, UR28, RZ ;  /* 0x0000001c78787c10 */ /* 0x000fe2000ff9e0ff */
[----:B------:R-:W-:Y:S01]  /*6350*/  UIADD3 UR28, UR15, -0x2, URZ ;  /* 0xfffffffe0f1c7890 */ /* 0x000fe2000fffe03f */
[----:B------:R-:W-:Y:S02]  /*6360*/  SHF.R.S32.HI R142, RZ, 0x1f, R7 ;  /* 0x0000001fff8e7819 */ /* 0x000fe40000011407 */
[----:B------:R-:W-:Y:S02]  /*6370*/  SHF.R.S32.HI R140, RZ, 0x1f, R5 ;  /* 0x0000001fff8c7819 */ /* 0x000fe40000011405 */
[----:B------:R-:W-:-:S02]  /*6380*/  SHF.L.U64.HI R133, R11, 0x2, R134 ;  /* 0x000000020b857819 */ /* 0x000fc40000010286 */
[----:B------:R-:W-:Y:S02]  /*6390*/  SHF.L.U64.HI R134, R10, 0x2, R135 ;  /* 0x000000020a867819 */ /* 0x000fe40000010287 */
[----:B------:R-:W-:Y:S02]  /*63a0*/  SHF.L.U64.HI R135, R9, 0x2, R136 ;  /* 0x0000000209877819 */ /* 0x000fe40000010288 */
[----:B------:R-:W-:Y:S02]  /*63b0*/  IADD3.X R130, R35, UR29, RZ, P5, !PT ;  /* 0x0000001d23827c10 */ /* 0x000fe4000affe4ff */
[----:B------:R-:W-:Y:S02]  /*63c0*/  CS2R R34, SRZ ;  /* 0x0000000000227805 */ /* 0x000fe4000001ff00 */
[----:B------:R-:W-:Y:S02]  /*63d0*/  IADD3.X R171, R24, UR25, RZ, P3, !PT ;  /* 0x0000001918ab7c10 */ /* 0x000fe40009ffe4ff */
[----:B------:R-:W-:-:S02]  /*63e0*/  CS2R R24, SRZ ;  /* 0x0000000000187805 */ /* 0x000fc4000001ff00 */
[----:B------:R-:W-:Y:S02]  /*63f0*/  SHF.L.U64.HI R136, R8, 0x2, R137 ;  /* 0x0000000208887819 */ /* 0x000fe40000010289 */
[----:B------:R-:W-:Y:S02]  /*6400*/  SHF.L.U64.HI R146, R6, 0x2, R131 ;  /* 0x0000000206927819 */ /* 0x000fe40000010283 */
[----:B------:R-:W-:Y:S02]  /*6410*/  IADD3.X R126, R126, UR29, RZ, P2, !PT ;  /* 0x0000001d7e7e7c10 */ /* 0x000fe400097fe4ff */
[----:B------:R-:W-:Y:S02]  /*6420*/  IADD3.X R127, R127, UR29, RZ, P1, !PT ;  /* 0x0000001d7f7f7c10 */ /* 0x000fe40008ffe4ff */
[----:B------:R-:W-:Y:S02]  /*6430*/  IADD3.X R128, R128, UR29, RZ, P0, !PT ;  /* 0x0000001d80807c10 */ /* 0x000fe400087fe4ff */
[----:B------:R-:W-:-:S02]  /*6440*/  IADD3.X R129, R129, UR29, RZ, P4, !PT ;  /* 0x0000001d81817c10 */ /* 0x000fc4000a7fe4ff */
[----:B------:R-:W-:Y:S02]  /*6450*/  SHF.L.U64.HI R137, R7, 0x2, R142 ;  /* 0x0000000207897819 */ /* 0x000fe4000001028e */
[----:B------:R-:W-:-:S07]  /*6460*/  SHF.L.U64.HI R131, R5, 0x2, R140 ;  /* 0x0000000205837819 */ /* 0x000fce000001028c */
.L_x_1:
[----:B------:R-:W-:Y:S01]  /*6470*/  UIADD3 UR17, UR17, 0x1, URZ ;  /* 0x0000000111117890 */ /* 0x000fe2000fffe03f */
[----:B------:R-:W-:-:S04]  /*6480*/  DEPBAR.LE SB0, 0x2 ;  /* 0x000080800000791a */ /* 0x000fc80000000000 */
[----:B------:R-:W-:Y:S01]  /*6490*/  BAR.SYNC.DEFER_BLOCKING 0x0 ;  /* 0x0000000000007b1d */ /* 0x000fe20000010000 */
[----:B------:R-:W-:Y:S01]  /*64a0*/  UISETP.GT.AND UP0, UPT, UR17, 0x2, UPT ;  /* 0x000000021100788c */ /* 0x000fe2000bf04270 */
[C---:B------:R-:W-:Y:S01]  /*64b0*/  LOP3.LUT R139, R0.reuse, 0x2, RZ, 0xfc, !PT ;  /* 0x00000002008b7812 */ /* 0x040fe200078efcff */
[----:B------:R-:W-:Y:S01]  /*64c0*/  UIADD3 UR13, UR13, 0x1, URZ ;  /* 0x000000010d0d7890 */ /* 0x000fe2000fffe03f */
[----:B------:R-:W-:Y:S01]  /*64d0*/  ISETP.GE.AND P0, PT, R0, UR12, PT ;  /* 0x0000000c00007c0c */ /* 0x000fe2000bf06270 */
[----:B------:R-:W-:Y:S01]  /*64e0*/  USEL UR17, UR17, URZ, !UP0 ;  /* 0x0000003f11117287 */ /* 0x000fe2000c000000 */
[----:B------:R-:W-:Y:S01]  /*64f0*/  ISETP.GE.AND P1, PT, R139, UR12, PT ;  /* 0x0000000c8b007c0c */ /* 0x000fe2000bf26270 */
[----:B------:R-:W-:Y:S01]  /*6500*/  UMOV UR9, 0x40000040 ;  /* 0x4000004000097882 */ /* 0x000fe20000000000 */
[----:B------:R-:W-:Y:S01]  /*6510*/  UMOV UR11, 0x40000040 ;  /* 0x40000040000b7882 */ /* 0x000fe20000000000 */
[----:B------:R-:W-:Y:S01]  /*6520*/  ULEA UR5, UR17, UR7, 0xe ;  /* 0x0000000711057291 */ /* 0x000fe2000f8e703f */
[----:B------:R-:W-:-:S02]  /*6530*/  SEL R139, RZ, 0x4, P0 ;  /* 0x00000004ff8b7807 */ /* 0x000fc40000000000 */
[----:B------:R-:W-:Y:S01]  /*6540*/  ISETP.GE.AND P0, PT, R240, UR12, PT ;  /* 0x0000000cf0007c0c */ /* 0x000fe2000bf06270 */
[----:B------:R-:W-:Y:S01]  /*6550*/  UIADD3 UR6, UR5, 0xc000, URZ ;  /* 0x0000c00005067890 */ /* 0x000fe2000fffe03f */
[----:B------:R-:W-:Y:S01]  /*6560*/  SEL R140, RZ, 0x4, P1 ;  /* 0x00000004ff8c7807 */ /* 0x000fe20000800000 */
[----:B------:R-:W-:Y:S01]  /*6570*/  USHF.R.U32.HI UR8, URZ, 0x4, UR5 ;  /* 0x000000043f087899 */ /* 0x000fe20008011605 */
[----:B------:R-:W-:Y:S01]  /*6580*/  SEL R141, RZ, 0x4, P0 ;  /* 0x00000004ff8d7807 */ /* 0x000fe20000000000 */
[----:B------:R-:W-:Y:S01]  /*6590*/  USHF.R.U32.HI UR6, URZ, 0x4, UR6 ;  /* 0x000000043f067899 */ /* 0x000fe20008011606 */
[----:B------:R-:W-:Y:S01]  /*65a0*/  LOP3.LUT R172, R2, 0x10, RZ, 0x3c, !PT ;  /* 0x0000001002ac7812 */ /* 0x000fe200078e3cff */
[----:B------:R-:W-:Y:S02]  /*65b0*/  USGXT.U32 UR8, UR8, 0xe ;  /* 0x0000000e0808789a */ /* 0x000fe40008000000 */
[----:B------:R-:W-:Y:S01]  /*65c0*/  USGXT.U32 UR10, UR6, 0xe ;  /* 0x0000000e060a789a */ /* 0x000fe20008000000 */
[----:B------:R-:W-:Y:S01]  /*65d0*/  UMOV UR5, URZ ;  /* 0x0000003f00057c82 */ /* 0x000fe20008000000 */
[----:B------:R-:W-:Y:S01]  /*65e0*/  WARPGROUP.ARRIVE ;  /* 0x00000000000079c5 */ /* 0x000fe20000000000 */
[----:B------:R-:W-:-:S06]  /*65f0*/  UMOV UR6, URZ ;  /* 0x0000003f00067c82 */ /* 0x000fcc0008000000 */
[----:B------:R-:W-:Y:S01]  /*6600*/  HGMMA.64x64x8.F32.TF32 R24, gdesc[UR8], R24 ;  /* 0x04e00000081879f0 */ /* 0x000fe20008702818 */
[----:B------:R-:W-:Y:S02]  /*6610*/  UIADD3 UR8, UP0, UR8, 0x2, URZ ;  /* 0x0000000208087890 */ /* 0x000fe4000ff1e03f */
[----:B------:R-:W-:Y:S02]  /*6620*/  UIADD3 UR10, UP1, UR10, 0x2, URZ ;  /* 0x000000020a0a7890 */ /* 0x000fe4000ff3e03f */
[----:B------:R-:W-:Y:S02]  /*6630*/  UIADD3.X UR9, UR5, 0x40000040, URZ, UP0, !UPT ;  /* 0x4000004005097890 */ /* 0x000fe400087fe43f */
[----:B------:R-:W-:Y:S02]  /*6640*/  UIADD3.X UR11, UR6, 0x40000040, URZ, UP1, !UPT ;  /* 0x40000040060b7890 */ /* 0x000fe40008ffe43f */
[----:B------:R-:W-:Y:S02]  /*6650*/  UIADD3.64 UR24, UR8, 0x2, URZ ;  /* 0x0000000208187897 */ /* 0x000fe4000fffe03f */
[----:B------:R-:W-:-:S02]  /*6660*/  UIADD3.64 UR26, UR10, 0x2, URZ ;  /* 0x000000020a1a7897 */ /* 0x000fc4000fffe03f */
[----:B------:R-:W-:Y:S02]  /*6670*/  UISETP.GE.AND UP1, UPT, UR4, UR28, UPT ;  /* 0x0000001c0400728c */ /* 0x000fe4000bf26270 */
[----:B------:R-:W-:Y:S02]  /*6680*/  UISETP.GT.AND UP0, UPT, UR13, 0x2, UPT ;  /* 0x000000020d00788c */ /* 0x000fe4000bf04270 */
[----:B------:R-:W-:Y:S02]  /*6690*/  UIADD3 UR4, UR4, 0x1, URZ ;  /* 0x0000000104047890 */ /* 0x000fe4000fffe03f */
[----:B------:R-:W-:Y:S01]  /*66a0*/  PLOP3.LUT P1, PT, PT, PT, UP1, 0x40, 0x0 ;  /* 0x000000000000781c */ /* 0x000fe20003f2e818 */
[----:B------:R-:W-:Y:S01]  /*66b0*/  USEL UR13, UR13, URZ, !UP0 ;  /* 0x0000003f0d0d7287 */ /* 0x000fe2000c000000 */
[----:B------:R-:W-:Y:S01]  /*66c0*/  PLOP3.LUT P2, PT, PT, PT, UP1, 0x40, 0x0 ;  /* 0x000000000000781c */ /* 0x000fe20003f4e818 */
[----:B------:R-:W-:Y:S01]  /*66d0*/  UISETP.NE.U32.AND UP0, UPT, UR15, UR4, UPT ;  /* 0x000000040f00728c */ /* 0x000fe2000bf05070 */
[----:B------:R-:W-:Y:S01]  /*66e0*/  PLOP3.LUT P3, PT, PT, PT, UP1, 0x40, 0x0 ;  /* 0x000000000000781c */ /* 0x000fe20003f6e818 */
[----:B------:R-:W-:Y:S01]  /*66f0*/  ULEA UR5, UR13, UR7, 0xe ;  /* 0x000000070d057291 */ /* 0x000fe2000f8e703f */
[----:B------:R-:W-:-:S02]  /*6700*/  SEL R141, R141, RZ, P1 ;  /* 0x000000ff8d8d7207 */ /* 0x000fc40000800000 */
[----:B------:R-:W-:Y:S02]  /*6710*/  ISETP.GE.AND P1, PT, R239, UR12, PT ;  /* 0x0000000cef007c0c */ /* 0x000fe4000bf26270 */
[----:B------:R-:W-:Y:S01]  /*6720*/  SEL R139, R139, RZ, P2 ;  /* 0x000000ff8b8b7207 */ /* 0x000fe20001000000 */
[----:B------:R-:W-:Y:S01]  /*6730*/  VIADD R169, R2, UR5 ;  /* 0x0000000502a97c36 */ /* 0x000fe20008000000 */
[----:B------:R-:W-:Y:S02]  /*6740*/  SEL R140, R140, RZ, P3 ;  /* 0x000000ff8c8c7207 */ /* 0x000fe40001800000 */
[----:B------:R-:W-:Y:S02]  /*6750*/  ISETP.NE.U32.AND P2, PT, R141, RZ, PT ;  /* 0x000000ff8d00720c */ /* 0x000fe40003f45070 */
[----:B------:R-:W-:Y:S02]  /*6760*/  PLOP3.LUT P5, PT, PT, PT, UP1, 0x40, 0x0 ;  /* 0x000000000000781c */ /* 0x000fe40003fae818 */
[----:B------:R-:W-:-:S02]  /*6770*/  SEL R141, RZ, 0x4, P1 ;  /* 0x00000004ff8d7807 */ /* 0x000fc40000800000 */
[----:B------:R-:W-:Y:S01]  /*6780*/  ISETP.NE.U32.AND P0, PT, R139, RZ, PT ;  /* 0x000000ff8b00720c */ /* 0x000fe20003f05070 */
[----:B------:R-:W-:Y:S01]  /*6790*/  IMAD.MOV.U32 R139, RZ, RZ, R171 ;  /* 0x000000ffff8b7224 */ /* 0x000fe200078e00ab */
[----:B------:R-:W-:Y:S01]  /*67a0*/  ISETP.NE.U32.AND P3, PT, R140, RZ, PT ;  /* 0x000000ff8c00720c */ /* 0x000fe20003f65070 */
[----:B------:R-:W-:Y:S01]  /*67b0*/  VIADD R171, R172, UR5 ;  /* 0x00000005acab7c36 */ /* 0x000fe20008000000 */
[----:B------:R-:W-:Y:S01]  /*67c0*/  LEA R140, P4, R5, R138, 0x2 ;  /* 0x0000008a058c7211 */ /* 0x000fe200078810ff */
[----:B------:R-:W1:Y:S01]  /*67d0*/  S2R R172, SR_TID.X ;  /* 0x0000000000ac7919 */ /* 0x000e620000002100 */
[----:B------:R-:W-:Y:S02]  /*67e0*/  SEL R142, R141, RZ, P5 ;  /* 0x000000ff8d8e7207 */ /* 0x000fe40002800000 */
[----:B------:R-:W-:Y:S01]  /*67f0*/  ISETP.GE.AND P1, PT, R252, UR12, PT ;  /* 0x0000000cfc007c0c */ /* 0x000fe2000bf26270 */
[----:B------:R-:W-:Y:S01]  /*6800*/  IMAD.X R141, R139, 0x1, R131, P4 ;  /* 0x000000018b8d7824 */ /* 0x000fe200020e0683 */
[----:B------:R-:W-:-:S02]  /*6810*/  ISETP.NE.U32.AND P5, PT, R142, RZ, PT ;  /* 0x000000ff8e00720c */ /* 0x000fc40003fa5070 */
[----:B------:R-:W-:Y:S02]  /*6820*/  PLOP3.LUT P4, PT, PT, PT, UP1, 0x40, 0x0 ;  /* 0x000000000000781c */ /* 0x000fe40003f8e818 */
[----:B------:R-:W-:Y:S02]  /*6830*/  SEL R142, RZ, 0x4, P1 ;  /* 0x00000004ff8e7807 */ /* 0x000fe40000800000 */
[----:B------:R-:W-:Y:S02]  /*6840*/  ISETP.GE.AND P1, PT, R251, UR12, PT ;  /* 0x0000000cfb007c0c */ /* 0x000fe4000bf26270 */
[----:B------:R-:W-:Y:S02]  /*6850*/  SEL R142, R142, RZ, P4 ;  /* 0x000000ff8e8e7207 */ /* 0x000fe40002000000 */
[----:B------:R-:W-:Y:S02]  /*6860*/  PLOP3.LUT P4, PT, PT, PT, UP1, 0x40, 0x0 ;  /* 0x000000000000781c */ /* 0x000fe40003f8e818 */
[----:B------:R-:W-:-:S02]  /*6870*/  SEL R143, RZ, 0x4, P1 ;  /* 0x00000004ff8f7807 */ /* 0x000fc40000800000 */
[----:B------:R-:W-:Y:S02]  /*6880*/  ISETP.NE.U32.AND P1, PT, R142, RZ, PT ;  /* 0x000000ff8e00720c */ /* 0x000fe40003f25070 */
[----:B------:R-:W-:Y:S02]  /*6890*/  SEL R144, R143, RZ, P4 ;  /* 0x000000ff8f907207 */ /* 0x000fe40002000000 */
[----:B------:R-:W-:Y:S02]  /*68a0*/  LEA R142, P4, R6, R138, 0x2 ;  /* 0x0000008a068e7211 */ /* 0x000fe400078810ff */
[----:B------:R-:W-:-:S03]  /*68b0*/  PLOP3.LUT P6, PT, PT, PT, UP1, 0x40, 0x0 ;  /* 0x000000000000781c */ /* 0x000fc60003fce818 */
[----:B------:R-:W-:Y:S01]  /*68c0*/  IMAD.X R143, R139, 0x1, R146, P4 ;  /* 0x000000018b8f7824 */ /* 0x000fe200020e0692 */
[----:B------:R-:W-:Y:S01]  /*68d0*/  ISETP.NE.U32.AND P4, PT, R144, RZ, PT ;  /* 0x000000ff9000720c */ /* 0x000fe20003f85070 */
[----:B------:R-:W-:Y:S01]  /*68e0*/  HGMMA.64x64x8.F32.TF32 R24, gdesc[UR8], R24 ;  /* 0x04e00000081879f0 */ /* 0x000fe20008702818 */
[----:B-1----:R-:W-:-:S03]  /*68f0*/  LEA.HI R172, R172, 0xe, RZ, 0x1a ;  /* 0x0000000eacac7811 */ /* 0x002fc600078fd0ff */
[----:B------:R-:W-:Y:S01]  /*6900*/  HGMMA.64x64x8.F32.TF32 R24, gdesc[UR24], R24 ;  /* 0x04e00000181879f0 */ /* 0x000fe20008702818 */
[----:B------:R-:W-:Y:S02]  /*6910*/  UIADD3.64 UR24, UR8, 0x4, URZ ;  /* 0x0000000408187897 */ /* 0x000fe4000fffe03f */
[----:B------:R-:W-:-:S09]  /*6920*/  UIADD3.64 UR26, UR10, 0x4, URZ ;  /* 0x000000040a1a7897 */ /* 0x000fd2000fffe03f */
        /* <DEDUP_REMOVED lines=8> */
[----:B------:R-:W-:Y:S02]  /*69b0*/  UIADD3.64 UR26, UR10, 0x202, URZ ;  /* 0x000002020a1a7897 */ /* 0x000fe4000fffe03f */
[----:B------:R-:W-:Y:S02]  /*69c0*/  UIADD3.64 UR8, UR8, 0x204, URZ ;  /* 0x0000020408087897 */ /* 0x000fe4000fffe03f */
[----:B------:R-:W-:-:S05]  /*69d0*/  UIADD3.64 UR10, UR10, 0x204, URZ ;  /* 0x000002040a0a7897 */ /* 0x000fca000fffe03f */
[----:B------:R-:W-:Y:S04]  /*69e0*/  HGMMA.64x64x8.F32.TF32 R24, gdesc[UR24], R24 ;  /* 0x04e00000181879f0 */ /* 0x000fe80008702818 */
[----:B------:R-:W-:Y:S03]  /*69f0*/  HGMMA.64x64x8.F32.TF32 R24, gdesc[UR8], R24, gsb0 ;  /* 0x04e00000081879f0 */ /* 0x000fe60008002818 */
[----:B------:R-:W-:Y:S02]  /*6a00*/  WARPGROUP.DEPBAR.LE gsb0, 0x1 ;  /* 0x00008000000079c5 */ /* 0x000fe40000010100 */
[----:B------:R-:W-:Y:S06]  /*6a10*/  BAR.SYNC.DEFER_BLOCKING 0x0 ;  /* 0x0000000000007b1d */ /* 0x000fec0000010000 */
[----:B------:R-:W-:Y:S01]  /*6a20*/  @!PT LDS RZ, [RZ] ;  /* 0x00000000fffff984 */ /* 0x000fe20000000800 */
[----:B------:R-:W-:Y:S01]  /*6a30*/  @!PT LDS RZ, [RZ] ;  /* 0x00000000fffff984 */ /* 0x000fe20000000800 */
[----:B------:R-:W-:Y:S01]  /*6a40*/  @!PT LDS RZ, [RZ] ;  /* 0x00000000fffff984 */ /* 0x000fe20000000800 */
[----:B------:R1:W-:Y:S01]  /*6a50*/  LDGSTS.E [R169], desc[UR20][R140.64], P0 ;  /* 0x000000008ca97fae */ /* 0x0003e20008121854 */
[----:B------:R-:W-:-:S03]  /*6a60*/  ISETP.GE.AND P0, PT, R238, UR12, PT ;  /* 0x0000000cee007c0c */ /* 0x000fc6000bf06270 */
[----:B------:R2:W-:Y:S01]  /*6a70*/  LDGSTS.E [R169+0x8], desc[UR20][R142.64], P3 ;  /* 0x000080008ea97fae */ /* 0x0005e20009921854 */
[----:B------:R-:W-:Y:S02]  /*6a80*/  SEL R145, RZ, 0x4, P0 ;  /* 0x00000004ff917807 */ /* 0x000fe40000000000 */
[----:B------:R-:W-:Y:S02]  /*6a90*/  ISETP.GE.AND P0, PT, R237, UR12, PT ;  /* 0x0000000ced007c0c */ /* 0x000fe4000bf06270 */
[----:B------:R-:W-:Y:S02]  /*6aa0*/  SEL R145, R145, RZ, P6 ;  /* 0x000000ff91917207 */ /* 0x000fe40003000000 */
[----:B------:R-:W-:Y:S01]  /*6ab0*/  PLOP3.LUT P6, PT, PT, PT, UP1, 0x40, 0x0 ;  /* 0x000000000000781c */ /* 0x000fe20003fce818 */
[--C-:B-1----:R-:W-:Y:S01]  /*6ac0*/  IMAD.WIDE R140, R63, 0x4, R138.reuse ;  /* 0x000000043f8c7825 */ /* 0x102fe200078e028a */
[----:B------:R-:W-:Y:S02]  /*6ad0*/  SEL R170, RZ, 0x4, P0 ;  /* 0x00000004ffaa7807 */ /* 0x000fe40000000000 */
[----:B------:R-:W-:Y:S01]  /*6ae0*/  ISETP.NE.U32.AND P0, PT, R145, RZ, PT ;  /* 0x000000ff9100720c */ /* 0x000fe20003f05070 */
[----:B------:R-:W-:Y:S01]  /*6af0*/  IMAD.WIDE R144, R62, 0x4, R138 ;  /* 0x000000043e907825 */ /* 0x000fe200078e028a */
[----:B------:R-:W-:Y:S01]  /*6b00*/  SEL R170, R170, RZ, P6 ;  /* 0x000000ffaaaa7207 */ /* 0x000fe20003000000 */
[----:B------:R1:W-:Y:S01]  /*6b10*/  LDGSTS.E [R169+0x2000], desc[UR20][R140.64], P2 ;  /* 0x020000008ca97fae */ /* 0x0003e20009121854 */
[----:B--2---:R-:W-:-:S02]  /*6b20*/  LEA R142, P6, R7, R138, 0x2 ;  /* 0x0000008a078e7211 */ /* 0x004fc400078c10ff */
[----:B------:R-:W-:Y:S01]  /*6b30*/  ISETP.GE.AND P2, PT, R250, UR12, PT ;  /* 0x0000000cfa007c0c */ /* 0x000fe2000bf46270 */
[----:B------:R-:W-:Y:S01]  /*6b40*/  LDGSTS.E [R169+0x2008], desc[UR20][R144.64], P5 ;  /* 0x0200800090a97fae */ /* 0x000fe2000a921854 */
[----:B------:R-:W-:Y:S01]  /*6b50*/  ISETP.NE.U32.AND P3, PT, R170, RZ, PT ;  /* 0x000000ffaa00720c */ /* 0x000fe20003f65070 */
[----:B------:R-:W-:Y:S01]  /*6b60*/  IMAD.X R143, R139, 0x1, R137, P6 ;  /* 0x000000018b8f7824 */ /* 0x000fe200030e0689 */
[----:B------:R-:W-:Y:S02]  /*6b70*/  ISETP.GE.AND P5, PT, R249, UR12, PT ;  /* 0x0000000cf9007c0c */ /* 0x000fe4000bfa6270 */
[----:B------:R-:W-:Y:S02]  /*6b80*/  PLOP3.LUT P6, PT, PT, PT, UP1, 0x40, 0x0 ;  /* 0x000000000000781c */ /* 0x000fe40003fce818 */
[----:B------:R-:W-:Y:S01]  /*6b90*/  SEL R170, RZ, 0x4, P2 ;  /* 0x00000004ffaa7807 */ /* 0x000fe20001000000 */
[----:B------:R2:W-:Y:S01]  /*6ba0*/  LDGSTS.E [R171], desc[UR20][R142.64], P1 ;  /* 0x000000008eab7fae */ /* 0x0005e20008921854 */
[----:B------:R-:W-:-:S02]  /*6bb0*/  PLOP3.LUT P2, PT, PT, PT, UP1, 0x40, 0x0 ;  /* 0x000000000000781c */ /* 0x000fc40003f4e818 */
[----:B-1----:R-:W-:Y:S02]  /*6bc0*/  SEL R140, RZ, 0x4, P5 ;  /* 0x00000004ff8c7807 */ /* 0x002fe40002800000 */
[----:B------:R-:W-:Y:S02]  /*6bd0*/  SEL R170, R170, RZ, P6 ;  /* 0x000000ffaaaa7207 */ /* 0x000fe40003000000 */
[----:B------:R-:W-:Y:S02]  /*6be0*/  SEL R140, R140, RZ, P2 ;  /* 0x000000ff8c8c7207 */ /* 0x000fe40001000000 */
[----:B------:R-:W-:Y:S02]  /*6bf0*/  ISETP.GE.AND P1, PT, R236, UR12, PT ;  /* 0x0000000cec007c0c */ /* 0x000fe4000bf26270 */
[----:B------:R-:W-:Y:S01]  /*6c00*/  ISETP.NE.U32.AND P2, PT, R140, RZ, PT ;  /* 0x000000ff8c00720c */ /* 0x000fe20003f45070 */
[----:B------:R-:W-:Y:S01]  /*6c10*/  IMAD.WIDE R140, R61, 0x4, R138 ;  /* 0x000000043d8c7825 */ /* 0x000fe200078e028a */
[----:B--2---:R-:W-:-:S02]  /*6c20*/  LEA R142, P6, R8, R138, 0x2 ;  /* 0x0000008a088e7211 */ /* 0x004fc400078c10ff */
[----:B------:R-:W-:Y:S02]  /*6c30*/  PLOP3.LUT P5, PT, PT, PT, UP1, 0x40, 0x0 ;  /* 0x000000000000781c */ /* 0x000fe40003fae818 */
[----:B------:R-:W-:Y:S01]  /*6c40*/  SEL R144, RZ, 0x4, P1 ;  /* 0x00000004ff907807 */ /* 0x000fe20000800000 */
[----:B------:R-:W-:Y:S01]  /*6c50*/  IMAD.X R143, R139, 0x1, R136, P6 ;  /* 0x000000018b8f7824 */ /* 0x000fe200030e0688 */
[----:B------:R-:W-:Y:S02]  /*6c60*/  ISETP.GE.AND P6, PT, R235, UR12, PT ;  /* 0x0000000ceb007c0c */ /* 0x000fe4000bfc6270 */
[----:B------:R-:W-:Y:S02]  /*6c70*/  SEL R144, R144, RZ, P5 ;  /* 0x000000ff90907207 */ /* 0x000fe40002800000 */
[----:B------:R1:W-:Y:S01]  /*6c80*/  LDGSTS.E [R171+0x8], desc[UR20][R142.64], P4 ;  /* 0x000080008eab7fae */ /* 0x0003e2000a121854 */
[----:B------:R-:W-:Y:S02]  /*6c90*/  PLOP3.LUT P5, PT, PT, PT, UP1, 0x40, 0x0 ;  /* 0x000000000000781c */ /* 0x000fe40003fae818 */
[----:B------:R-:W-:Y:S01]  /*6ca0*/  ISETP.NE.U32.AND P4, PT, R144, RZ, PT ;  /* 0x000000ff9000720c */ /* 0x000fe20003f85070 */
[----:B------:R2:W-:Y:S01]  /*6cb0*/  LDGSTS.E [R171+0x2000], desc[UR20][R140.64], P0 ;  /* 0x020000008cab7fae */ /* 0x0005e20008121854 */
[----:B------:R-:W-:-:S02]  /*6cc0*/  ISETP.GE.AND P0, PT, R248, UR12, PT ;  /* 0x0000000cf8007c0c */ /* 0x000fc4000bf06270 */
[----:B------:R-:W-:Y:S02]  /*6cd0*/  SEL R144, RZ, 0x4, P6 ;  /* 0x00000004ff907807 */ /* 0x000fe40003000000 */
[----:B------:R-:W-:Y:S02]  /*6ce0*/  PLOP3.LUT P6, PT, PT, PT, UP1, 0x40, 0x0 ;  /* 0x000000000000781c */ /* 0x000fe40003fce818 */
[----:B------:R-:W-:Y:S01]  /*6cf0*/  SEL R145, RZ, 0x4, P0 ;  /* 0x00000004ff917807 */ /* 0x000fe20000000000 */
[----:B-1----:R-:W-:Y:S01]  /*6d00*/  IMAD.WIDE R142, R60, 0x4, R138 ;  /* 0x000000043c8e7825 */ /* 0x002fe200078e028a */
[----:B------:R-:W-:Y:S02]  /*6d10*/  ISETP.NE.U32.AND P1, PT, R170, RZ, PT ;  /* 0x000000ffaa00720c */ /* 0x000fe40003f25070 */
[----:B------:R-:W-:Y:S02]  /*6d20*/  SEL R144, R144, RZ, P5 ;  /* 0x000000ff90907207 */ /* 0x000fe40002800000 */
[----:B------:R1:W-:Y:S01]  /*6d30*/  LDGSTS.E [R171+0x2008], desc[UR20][R142.64], P3 ;  /* 0x020080008eab7fae */ /* 0x0003e20009921854 */
[----:B------:R-:W-:-:S02]  /*6d40*/  ISETP.GE.AND P3, PT, R172, UR12, PT ;  /* 0x0000000cac007c0c */ /* 0x000fc4000bf66270 */
[----:B------:R-:W-:Y:S02]  /*6d50*/  LOP3.LUT R172, R2, 0x20, RZ, 0x3c, !PT ;  /* 0x0000002002ac7812 */ /* 0x000fe400078e3cff */
[----:B--2---:R-:W-:Y:S02]  /*6d60*/  SEL R141, R145, RZ, P6 ;  /* 0x000000ff918d7207 */ /* 0x004fe40003000000 */
[-C--:B------:R-:W-:Y:S01]  /*6d70*/  LEA R140, P6, R10, R138.reuse, 0x2 ;  /* 0x0000008a0a8c7211 */ /* 0x080fe200078c10ff */
[----:B------:R-:W-:Y:S01]  /*6d80*/  VIADD R145, R172, UR5 ;  /* 0x00000005ac917c36 */ /* 0x000fe20008000000 */
[----:B------:R-:W-:Y:S01]  /*6d90*/  SEL R169, RZ, 0x4, P3 ;  /* 0x00000004ffa97807 */ /* 0x000fe20001800000 */
[----:B------:R-:W2:Y:S01]  /*6da0*/  S2R R172, SR_TID.X ;  /* 0x0000000000ac7919 */ /* 0x000ea20000002100 */
[----:B------:R-:W-:Y:S02]  /*6db0*/  ISETP.NE.U32.AND P3, PT, R144, RZ, PT ;  /* 0x000000ff9000720c */ /* 0x000fe40003f65070 */
[----:B-1----:R-:W-:-:S02]  /*6dc0*/  LEA R142, P5, R9, R138, 0x2 ;  /* 0x0000008a098e7211 */ /* 0x002fc400078a10ff */
[----:B------:R-:W-:Y:S02]  /*6dd0*/  PLOP3.LUT P0, PT, PT, PT, UP1, 0x40, 0x0 ;  /* 0x000000000000781c */ /* 0x000fe40003f0e818 */
[----:B------:R-:W-:Y:S01]  /*6de0*/  LOP3.LUT R170, R2, 0x30, RZ, 0x3c, !PT ;  /* 0x0000003002aa7812 */ /* 0x000fe200078e3cff */
[----:B------:R-:W-:Y:S01]  /*6df0*/  IMAD.X R143, R139, 0x1, R135, P5 ;  /* 0x000000018b8f7824 */ /* 0x000fe200028e0687 */
[----:B------:R-:W-:Y:S01]  /*6e00*/  ISETP.NE.U32.AND P5, PT, R141, RZ, PT ;  /* 0x000000ff8d00720c */ /* 0x000fe20003fa5070 */
[----:B------:R-:W-:Y:S01]  /*6e10*/  IMAD.X R141, R139, 0x1, R134, P6 ;  /* 0x000000018b8d7824 */ /* 0x000fe200030e0686 */
[----:B------:R-:W-:Y:S02]  /*6e20*/  ISETP.GE.AND P6, PT, R234, UR12, PT ;  /* 0x0000000cea007c0c */ /* 0x000fe4000bfc6270 */
[----:B------:R1:W-:Y:S01]  /*6e30*/  LDGSTS.E [R145], desc[UR20][R142.64], P1 ;  /* 0x000000008e917fae */ /* 0x0003e20008921854 */
[----:B------:R-:W-:Y:S02]  /*6e40*/  SEL R169, R169, RZ, P0 ;  /* 0x000000ffa9a97207 */ /* 0x000fe40000000000 */
[----:B------:R-:W-:Y:S01]  /*6e50*/  PLOP3.LUT P1, PT, PT, PT, UP1, 0x40, 0x0 ;  /* 0x000000000000781c */ /* 0x000fe20003f2e818 */
[----:B------:R3:W-:Y:S01]  /*6e60*/  LDGSTS.E [R145+0x8], desc[UR20][R140.64], P2 ;  /* 0x000080008c917fae */ /* 0x0007e20009121854 */
[----:B------:R-:W-:-:S02]  /*6e70*/  SEL R144, RZ, 0x4, P6 ;  /* 0x00000004ff907807 */ /* 0x000fc40003000000 */
[----:B------:R-:W-:Y:S02]  /*6e80*/  ISETP.NE.U32.AND P0, PT, R169, RZ, PT ;  /* 0x000000ffa900720c */ /* 0x000fe40003f05070 */
[----:B------:R-:W-:Y:S02]  /*6e90*/  PLOP3.LUT P6, PT, PT, PT, UP1, 0x40, 0x0 ;  /* 0x000000000000781c */ /* 0x000fe40003fce818 */
[----:B------:R-:W-:Y:S01]  /*6ea0*/  SEL R144, R144, RZ, P1 ;  /* 0x000000ff90907207 */ /* 0x000fe20000800000 */
[--C-:B-1----:R-:W-:Y:S01]  /*6eb0*/  IMAD.WIDE R142, R147, 0x4, R138.reuse ;  /* 0x00000004938e7825 */ /* 0x102fe200078e028a */
[----:B------:R-:W-:Y:S02]  /*6ec0*/  ISETP.GE.AND P2, PT, R247, UR12, PT ;  /* 0x0000000cf7007c0c */ /* 0x000fe4000bf46270 */
[----:B------:R-:W-:Y:S01]  /*6ed0*/  ISETP.NE.U32.AND P1, PT, R144, RZ, PT ;  /* 0x000000ff9000720c */ /* 0x000fe20003f25070 */
[----:B---3--:R-:W-:Y:S01]  /*6ee0*/  IMAD.WIDE R140, R148, 0x4, R138 ;  /* 0x00000004948c7825 */ /* 0x008fe200078e028a */
[----:B------:R-:W-:Y:S01]  /*6ef0*/  LDGSTS.E [R145+0x2000], desc[UR20][R142.64], P4 ;  /* 0x020000008e917fae */ /* 0x000fe2000a121854 */
[----:B------:R-:W-:-:S02]  /*6f00*/  SEL R144, RZ, 0x4, P2 ;  /* 0x00000004ff907807 */ /* 0x000fc40001000000 */
[----:B--2---:R-:W-:Y:S01]  /*6f10*/  LEA.HI R172, R172, 0x2e, RZ, 0x1a ;  /* 0x0000002eacac7811 */ /* 0x004fe200078fd0ff */
[----:B------:R1:W-:Y:S01]  /*6f20*/  LDGSTS.E [R145+0x2008], desc[UR20][R140.64], P3 ;  /* 0x020080008c917fae */ /* 0x0003e20009921854 */
[----:B------:R-:W-:Y:S02]  /*6f30*/  LOP3.LUT R171, R0, 0x1c, RZ, 0xfc, !PT ;  /* 0x0000001c00ab7812 */ /* 0x000fe400078efcff */
[----:B------:R-:W-:Y:S02]  /*6f40*/  ISETP.GE.AND P4, PT, R172, UR12, PT ;  /* 0x0000000cac007c0c */ /* 0x000fe4000bf86270 */
[----:B------:R-:W2:Y:S02]  /*6f50*/  S2R R172, SR_TID.X ;  /* 0x0000000000ac7919 */ /* 0x000ea40000002100 */
[----:B------:R-:W-:Y:S02]  /*6f60*/  SEL R169, RZ, 0x4, P4 ;  /* 0x00000004ffa97807 */ /* 0x000fe40002000000 */
[----:B------:R-:W-:-:S02]  /*6f70*/  PLOP3.LUT P4, PT, PT, PT, UP1, 0x40, 0x0 ;  /* 0x000000000000781c */ /* 0x000fc40003f8e818 */
[----:B------:R-:W-:Y:S02]  /*6f80*/  SEL R169, R169, RZ, P6 ;  /* 0x000000ffa9a97207 */ /* 0x000fe40003000000 */
[----:B-1----:R-:W-:Y:S02]  /*6f90*/  LEA R140, P3, R11, R138, 0x2 ;  /* 0x0000008a0b8c7211 */ /* 0x002fe400078610ff */
[----:B------:R-:W-:Y:S01]  /*6fa0*/  ISETP.NE.U32.AND P2, PT, R169, RZ, PT ;  /* 0x000000ffa900720c */ /* 0x000fe20003f45070 */
[----:B------:R-:W-:Y:S01]  /*6fb0*/  VIADD R169, R170, UR5 ;  /* 0x00000005aaa97c36 */ /* 0x000fe20008000000 */
[----:B------:R-:W-:Y:S01]  /*6fc0*/  ISETP.GE.AND P6, PT, R246, UR12, PT ;  /* 0x0000000cf6007c0c */ /* 0x000fe2000bfc6270 */
[----:B------:R-:W-:Y:S01]  /*6fd0*/  IMAD.X R141, R139, 0x1, R133, P3 ;  /* 0x000000018b8d7824 */ /* 0x000fe200018e0685 */
[----:B------:R-:W-:Y:S02]  /*6fe0*/  SEL R144, R144, RZ, P4 ;  /* 0x000000ff90907207 */ /* 0x000fe40002000000 */
[----:B------:R-:W-:-:S02]  /*6ff0*/  SEL R142, RZ, 0x4, P6 ;  /* 0x00000004ff8e7807 */ /* 0x000fc40003000000 */
[----:B------:R-:W-:Y:S01]  /*7000*/  PLOP3.LUT P4, PT, PT, PT, UP1, 0x40, 0x0 ;  /* 0x000000000000781c */ /* 0x000fe20003f8e818 */
[----:B------:R1:W-:Y:S01]  /*7010*/  LDGSTS.E [R169], desc[UR20][R140.64], P5 ;  /* 0x000000008ca97fae */ /* 0x0003e2000a921854 */
[----:B------:R-:W-:Y:S02]  /*7020*/  ISETP.GE.AND P6, PT, R233, UR12, PT ;  /* 0x0000000ce9007c0c */ /* 0x000fe4000bfc6270 */
[----:B------:R-:W-:Y:S02]  /*7030*/  SEL R142, R142, RZ, P4 ;  /* 0x000000ff8e8e7207 */ /* 0x000fe40002000000 */
[----:B------:R-:W-:Y:S02]  /*7040*/  SEL R143, RZ, 0x4, P6 ;  /* 0x00000004ff8f7807 */ /* 0x000fe40003000000 */
[----:B------:R-:W-:Y:S02]  /*7050*/  PLOP3.LUT P4, PT, PT, PT, UP1, 0x40, 0x0 ;  /* 0x000000000000781c */ /* 0x000fe40003f8e818 */
[----:B------:R-:W-:-:S02]  /*7060*/  ISETP.GE.AND P6, PT, R232, UR12, PT ;  /* 0x0000000ce8007c0c */ /* 0x000fc4000bfc6270 */
[----:B------:R-:W-:Y:S02]  /*7070*/  SEL R143, R143, RZ, P4 ;  /* 0x000000ff8f8f7207 */ /* 0x000fe40002000000 */
[----:B-1----:R-:W-:Y:S02]  /*7080*/  IADD3 R140, P5, R12, R138, RZ ;  /* 0x0000008a0c8c7210 */ /* 0x002fe40007fbe0ff */
[----:B------:R-:W-:Y:S02]  /*7090*/  PLOP3.LUT P4, PT, PT, PT, UP1, 0x40, 0x0 ;  /* 0x000000000000781c */ /* 0x000fe40003f8e818 */
[----:B------:R-:W-:Y:S01]  /*70a0*/  ISETP.NE.U32.AND P3, PT, R144, RZ, PT ;  /* 0x000000ff9000720c */ /* 0x000fe20003f65070 */
[----:B------:R-:W-:Y:S01]  /*70b0*/  IMAD.X R141, R139, 0x1, R20, P5 ;  /* 0x000000018b8d7824 */ /* 0x000fe200028e0614 */
[----:B------:R-:W-:Y:S02]  /*70c0*/  ISETP.NE.U32.AND P5, PT, R142, RZ, PT ;  /* 0x000000ff8e00720c */ /* 0x000fe40003fa5070 */
[----:B------:R-:W-:-:S02]  /*70d0*/  SEL R142, RZ, 0x4, P6 ;  /* 0x00000004ff8e7807 */ /* 0x000fc40003000000 */
[----:B------:R-:W-:Y:S01]  /*70e0*/  ISETP.GE.AND P6, PT, R245, UR12, PT ;  /* 0x0000000cf5007c0c */ /* 0x000fe2000bfc6270 */
[----:B------:R1:W-:Y:S01]  /*70f0*/  LDGSTS.E [R169+0x8], desc[UR20][R140.64], P0 ;  /* 0x000080008ca97fae */ /* 0x0003e20008121854 */
[----:B------:R-:W-:Y:S02]  /*7100*/  ISETP.NE.U32.AND P0, PT, R143, RZ, PT ;  /* 0x000000ff8f00720c */ /* 0x000fe40003f05070 */
[----:B------:R-:W-:Y:S02]  /*7110*/  SEL R144, R142, RZ, P4 ;  /* 0x000000ff8e907207 */ /* 0x000fe40002000000 */
[----:B------:R-:W-:Y:S02]  /*7120*/  SEL R143, RZ, 0x4, P6 ;  /* 0x00000004ff8f7807 */ /* 0x000fe40003000000 */
[----:B------:R-:W-:Y:S02]  /*7130*/  PLOP3.LUT P4, PT, PT, PT, UP1, 0x40, 0x0 ;  /* 0x000000000000781c */ /* 0x000fe40003f8e818 */
[----:B------:R-:W-:-:S02]  /*7140*/  IADD3 R142, P6, R14, R138, RZ ;  /* 0x0000008a0e8e7210 */ /* 0x000fc40007fde0ff */
[----:B------:R-:W-:Y:S01]  /*7150*/  SEL R145, R143, RZ, P4 ;  /* 0x000000ff8f917207 */ /* 0x000fe20002000000 */
[----:B-1----:R-:W-:Y:S01]  /*7160*/  IMAD.WIDE R140, R149, 0x4, R138 ;  /* 0x00000004958c7825 */ /* 0x002fe200078e028a */
[----:B------:R-:W-:Y:S02]  /*7170*/  LOP3.LUT R170, R2, 0x40, RZ, 0x3c, !PT ;  /* 0x0000004002aa7812 */ /* 0x000fe400078e3cff */
[----:B------:R-:W-:Y:S01]  /*7180*/  ISETP.NE.U32.AND P4, PT, R144, RZ, PT ;  /* 0x000000ff9000720c */ /* 0x000fe20003f85070 */
[----:B------:R-:W-:Y:S01]  /*7190*/  IMAD.X R143, R139, 0x1, R57, P6 ;  /* 0x000000018b8f7824 */ /* 0x000fe200030e0639 */
[----:B------:R1:W-:Y:S01]  /*71a0*/  LDGSTS.E [R169+0x2000], desc[UR20][R140.64], P1 ;  /* 0x020000008ca97fae */ /* 0x0003e20008921854 */
[----:B------:R-:W-:Y:S01]  /*71b0*/  ISETP.NE.U32.AND P1, PT, R145, RZ, PT ;  /* 0x000000ff9100720c */ /* 0x000fe20003f25070 */
[----:B------:R-:W-:Y:S01]  /*71c0*/  VIADD R145, R170, UR5 ;  /* 0x00000005aa917c36 */ /* 0x000fe20008000000 */
[----:B------:R-:W-:Y:S01]  /*71d0*/  LOP3.LUT R170, R2, 0x50, RZ, 0x3c, !PT ;  /* 0x0000005002aa7812 */ /* 0x000fe200078e3cff */
[----:B------:R3:W-:Y:S01]  /*71e0*/  LDGSTS.E [R169+0x2008], desc[UR20][R142.64], P2 ;  /* 0x020080008ea97fae */ /* 0x0007e20009121854 */
[----:B--2---:R-:W-:-:S02]  /*71f0*/  LEA.HI R172, R172, 0x1e, RZ, 0x1a ;  /* 0x0000001eacac7811 */ /* 0x004fc400078fd0ff */
[-C--:B-1----:R-:W-:Y:S02]  /*7200*/  IADD3 R140, P6, R17, R138.reuse, RZ ;  /* 0x0000008a118c7210 */ /* 0x082fe40007fde0ff */
[----:B---3--:R-:W-:-:S03]  /*7210*/  IADD3 R142, P2, R18, R138, RZ ;  /* 0x0000008a128e7210 */ /* 0x008fc60007f5e0ff */
[----:B------:R-:W-:Y:S01]  /*7220*/  IMAD.X R141, R139, 0x1, R21, P6 ;  /* 0x000000018b8d7824 */ /* 0x000fe200030e0615 */
[----:B------:R-:W-:Y:S01]  /*7230*/  ISETP.GE.AND P6, PT, R243, UR12, PT ;  /* 0x0000000cf3007c0c */ /* 0x000fe2000bfc6270 */
[----:B------:R-:W-:-:S03]  /*7240*/  IMAD.X R143, R139, 0x1, R22, P2 ;  /* 0x000000018b8f7824 */ /* 0x000fc600010e0616 */
[----:B------:R1:W-:Y:S01]  /*7250*/  LDGSTS.E [R145], desc[UR20][R140.64], P3 ;  /* 0x000000008c917fae */ /* 0x0003e20009921854 */
[----:B------:R-:W-:Y:S02]  /*7260*/  PLOP3.LUT P2, PT, PT, PT, UP1, 0x40, 0x0 ;  /* 0x000000000000781c */ /* 0x000fe40003f4e818 */
[----:B------:R-:W-:Y:S01]  /*7270*/  SEL R144, RZ, 0x4, P6 ;  /* 0x00000004ff907807 */ /* 0x000fe20003000000 */
[----:B------:R2:W-:Y:S01]  /*7280*/  LDGSTS.E [R145+0x8], desc[UR20][R142.64], P5 ;  /* 0x000080008e917fae */ /* 0x0005e2000a921854 */
[----:B------:R-:W-:Y:S02]  /*7290*/  ISETP.GE.AND P6, PT, R242, UR12, PT ;  /* 0x0000000cf2007c0c */ /* 0x000fe4000bfc6270 */
[----:B------:R-:W-:Y:S02]  /*72a0*/  SEL R144, R144, RZ, P2 ;  /* 0x000000ff90907207 */ /* 0x000fe40001000000 */
[----:B------:R-:W-:Y:S02]  /*72b0*/  ISETP.GE.AND P3, PT, R230, UR12, PT ;  /* 0x0000000ce6007c0c */ /* 0x000fe4000bf66270 */
[----:B------:R-:W-:Y:S01]  /*72c0*/  ISETP.NE.U32.AND P5, PT, R144, RZ, PT ;  /* 0x000000ff9000720c */ /* 0x000fe20003fa5070 */
[----:B-1----:R-:W-:Y:S01]  /*72d0*/  IMAD.WIDE R140, R150, 0x4, R138 ;  /* 0x00000004968c7825 */ /* 0x002fe200078e028a */
[----:B------:R-:W-:-:S02]  /*72e0*/  PLOP3.LUT P2, PT, PT, PT, UP1, 0x40, 0x0 ;  /* 0x000000000000781c */ /* 0x000fc40003f4e818 */
[----:B------:R-:W-:Y:S01]  /*72f0*/  SEL R169, RZ, 0x4, P3 ;  /* 0x00000004ffa97807 */ /* 0x000fe20001800000 */
[----:B--2---:R-:W-:Y:S01]  /*7300*/  IMAD.WIDE R142, R151, 0x4, R138 ;  /* 0x00000004978e7825 */ /* 0x004fe200078e028a */
[----:B------:R1:W-:Y:S01]  /*7310*/  LDGSTS.E [R145+0x2000], desc[UR20][R140.64], P0 ;  /* 0x020000008c917fae */ /* 0x0003e20008121854 */
[----:B------:R-:W-:-:S03]  /*7320*/  ISETP.GE.AND P0, PT, R231, UR12, PT ;  /* 0x0000000ce7007c0c */ /* 0x000fc6000bf06270 */
[----:B------:R2:W-:Y:S01]  /*7330*/  LDGSTS.E [R145+0x2008], desc[UR20][R142.64], P4 ;  /* 0x020080008e917fae */ /* 0x0005e2000a121854 */
[----:B------:R-:W-:Y:S02]  /*7340*/  PLOP3.LUT P4, PT, PT, PT, UP1, 0x40, 0x0 ;  /* 0x000000000000781c */ /* 0x000fe40003f8e818 */
[----:B------:R-:W-:Y:S02]  /*7350*/  SEL R144, RZ, 0x4, P0 ;  /* 0x00000004ff907807 */ /* 0x000fe40000000000 */
[----:B------:R-:W-:Y:S02]  /*7360*/  PLOP3.LUT P0, PT, PT, PT, UP1, 0x40, 0x0 ;  /* 0x000000000000781c */ /* 0x000fe40003f0e818 */
[----:B------:R-:W-:Y:S02]  /*7370*/  SEL R144, R144, RZ, P4 ;  /* 0x000000ff90907207 */ /* 0x000fe40002000000 */
[----:B-1----:R-:W-:Y:S02]  /*7380*/  SEL R141, RZ, 0x4, P6 ;  /* 0x00000004ff8d7807 */ /* 0x002fe40003000000 */
[----:B------:R-:W-:Y:S01]  /*7390*/  IADD3 R140, P4, R19, R138, RZ ;  /* 0x0000008a138c7210 */ /* 0x000fe20007f9e0ff */
[----:B--2---:R-:W-:Y:S01]  /*73a0*/  VIADD R145, R170, UR5 ;  /* 0x00000005aa917c36 */ /* 0x004fe20008000000 */
[----:B------:R-:W-:Y:S01]  /*73b0*/  ISETP.NE.U32.AND P3, PT, R144, RZ, PT ;  /* 0x000000ff9000720c */ /* 0x000fe20003f65070 */
[----:B------:R-:W-:Y:S01]  /*73c0*/  IMAD.WIDE R142, R67, 0x4, R138 ;  /* 0x00000004438e7825 */ /* 0x000fe200078e028a */
[----:B------:R-:W-:-:S02]  /*73d0*/  SEL R144, R141, RZ, P2 ;  /* 0x000000ff8d907207 */ /* 0x000fc40001000000 */
[----:B------:R-:W-:Y:S01]  /*73e0*/  SEL R169, R169, RZ, P0 ;  /* 0x000000ffa9a97207 */ /* 0x000fe20000000000 */
[----:B------:R-:W-:Y:S01]  /*73f0*/  IMAD.X R141, R139, 0x1, R23, P4 ;  /* 0x000000018b8d7824 */ /* 0x000fe200020e0617 */
[----:B------:R-:W-:Y:S02]  /*7400*/  ISETP.NE.U32.AND P2, PT, R144, RZ, PT ;  /* 0x000000ff9000720c */ /* 0x000fe40003f45070 */
[----:B------:R-:W-:Y:S02]  /*7410*/  ISETP.NE.U32.AND P0, PT, R169, RZ, PT ;  /* 0x000000ffa900720c */ /* 0x000fe40003f05070 */
[----:B------:R1:W-:Y:S01]  /*7420*/  LDGSTS.E [R145], desc[UR20][R140.64], P1 ;  /* 0x000000008c917fae */ /* 0x0003e20008921854 */
[----:B------:R-:W-:Y:S02]  /*7430*/  ISETP.GE.AND P1, PT, R241, UR12, PT ;  /* 0x0000000cf1007c0c */ /* 0x000fe4000bf26270 */
[----:B------:R-:W-:Y:S01]  /*7440*/  LOP3.LUT R170, R0, 0x3a, RZ, 0xfc, !PT ;  /* 0x0000003a00aa7812 */ /* 0x000fe200078efcff */
[----:B------:R2:W-:Y:S01]  /*7450*/  LDGSTS.E [R145+0x8], desc[UR20][R142.64], P5 ;  /* 0x000080008e917fae */ /* 0x0005e2000a921854 */
[----:B------:R-:W-:-:S02]  /*7460*/  ISETP.GE.AND P5, PT, R229, UR12, PT ;  /* 0x0000000ce5007c0c */ /* 0x000fc4000bfa6270 */
[----:B------:R-:W-:Y:S02]  /*7470*/  SEL R144, RZ, 0x4, P1 ;  /* 0x00000004ff907807 */ /* 0x000fe40000800000 */
[----:B------:R-:W-:Y:S02]  /*7480*/  PLOP3.LUT P1, PT, PT, PT, UP1, 0x40, 0x0 ;  /* 0x000000000000781c */ /* 0x000fe40003f2e818 */
[----:B------:R-:W-:Y:S01]  /*7490*/  SEL R169, RZ, 0x4, P5 ;  /* 0x00000004ffa97807 */ /* 0x000fe20002800000 */
[--C-:B-1----:R-:W-:Y:S01]  /*74a0*/  IMAD.WIDE R140, R152, 0x4, R138.reuse ;  /* 0x00000004988c7825 */ /* 0x102fe200078e028a */
[----:B------:R-:W-:Y:S02]  /*74b0*/  PLOP3.LUT P4, PT, PT, PT, UP1, 0x40, 0x0 ;  /* 0x000000000000781c */ /* 0x000fe40003f8e818 */
[----:B------:R-:W-:Y:S01]  /*74c0*/  ISETP.GE.AND P6, PT, R171, UR12, PT ;  /* 0x0000000cab007c0c */ /* 0x000fe2000bfc6270 */
[----:B--2---:R-:W-:Y:S01]  /*74d0*/  IMAD.WIDE R142, R66, 0x4, R138 ;  /* 0x00000004428e7825 */ /* 0x004fe200078e028a */
[----:B------:R-:W-:Y:S01]  /*74e0*/  SEL R169, R169, RZ, P1 ;  /* 0x000000ffa9a97207 */ /* 0x000fe20000800000 */
[----:B------:R1:W-:Y:S01]  /*74f0*/  LDGSTS.E [R145+0x2000], desc[UR20][R140.64], P3 ;  /* 0x020000008c917fae */ /* 0x0003e20009921854 */
[----:B------:R-:W-:-:S02]  /*7500*/  LOP3.LUT R171, R2, 0x60, RZ, 0x3c, !PT ;  /* 0x0000006002ab7812 */ /* 0x000fc400078e3cff */
[----:B------:R-:W-:Y:S02]  /*7510*/  ISETP.GE.AND P5, PT, R170, UR12, PT ;  /* 0x0000000caa007c0c */ /* 0x000fe4000bfa6270 */
[----:B------:R-:W-:Y:S02]  /*7520*/  SEL R144, R144, RZ, P4 ;  /* 0x000000ff90907207 */ /* 0x000fe40002000000 */
[----:B------:R-:W-:Y:S01]  /*7530*/  ISETP.NE.U32.AND P1, PT, R169, RZ, PT ;  /* 0x000000ffa900720c */ /* 0x000fe20003f25070 */
[----:B------:R-:W-:Y:S01]  /*7540*/  VIADD R169, R171, UR5 ;  /* 0x00000005aba97c36 */ /* 0x000fe20008000000 */
[----:B------:R-:W-:Y:S02]  /*7550*/  SEL R170, RZ, 0x4, P5 ;  /* 0x00000004ffaa7807 */ /* 0x000fe40002800000 */
[----:B------:R-:W-:Y:S01]  /*7560*/  ISETP.NE.U32.AND P5, PT, R144, RZ, PT ;  /* 0x000000ff9000720c */ /* 0x000fe20003fa5070 */
[----:B-1----:R-:W-:Y:S01]  /*7570*/  IMAD.WIDE R140, R153, 0x4, R138 ;  /* 0x00000004998c7825 */ /* 0x002fe200078e028a */
[----:B------:R-:W-:-:S02]  /*7580*/  LOP3.LUT R171, R0, 0x3c, RZ, 0xfc, !PT ;  /* 0x0000003c00ab7812 */ /* 0x000fc400078efcff */
[----:B------:R-:W-:Y:S02]  /*7590*/  SEL R144, RZ, 0x4, P6 ;  /* 0x00000004ff907807 */ /* 0x000fe40003000000 */
[----:B------:R-:W-:Y:S01]  /*75a0*/  ISETP.GE.AND P6, PT, R172, UR12, PT ;  /* 0x0000000cac007c0c */ /* 0x000fe2000bfc6270 */
[----:B------:R1:W-:Y:S01]  /*75b0*/  LDGSTS.E [R145+0x2008], desc[UR20][R140.64], P0 ;  /* 0x020080008c917fae */ /* 0x0003e20008121854 */
[----:B------:R-:W-:Y:S02]  /*75c0*/  PLOP3.LUT P4, PT, PT, PT, UP1, 0x40, 0x0 ;  /* 0x000000000000781c */ /* 0x000fe40003f8e818 */
[----:B------:R-:W-:Y:S01]  /*75d0*/  PLOP3.LUT P3, PT, PT, PT, UP1, 0x40, 0x0 ;  /* 0x000000000000781c */ /* 0x000fe20003f6e818 */
[----:B------:R-:W2:Y:S01]  /*75e0*/  S2R R172, SR_TID.X ;  /* 0x0000000000ac7919 */ /* 0x000ea20000002100 */
[----:B------:R-:W-:Y:S02]  /*75f0*/  SEL R170, R170, RZ, P4 ;  /* 0x000000ffaaaa7207 */ /* 0x000fe40002000000 */
[----:B------:R-:W-:Y:S01]  /*7600*/  SEL R144, R144, RZ, P3 ;  /* 0x000000ff90907207 */ /* 0x000fe20001800000 */
[----:B------:R3:W-:Y:S01]  /*7610*/  LDGSTS.E [R169], desc[UR20][R142.64], P2 ;  /* 0x000000008ea97fae */ /* 0x0007e20009121854 */
[----:B------:R-:W-:-:S02]  /*7620*/  ISETP.GE.AND P2, PT, R171, UR12, PT ;  /* 0x0000000cab007c0c */ /* 0x000fc4000bf46270 */
[----:B------:R-:W-:Y:S01]  /*7630*/  ISETP.NE.U32.AND P4, PT, R170, RZ, PT ;  /* 0x000000ffaa00720c */ /* 0x000fe20003f85070 */
[----:B------:R-:W4:Y:S01]  /*7640*/  S2R R171, SR_TID.X ;  /* 0x0000000000ab7919 */ /* 0x000f220000002100 */
[--C-:B-1----:R-:W-:Y:S01]  /*7650*/  IMAD.WIDE R140, R65, 0x4, R138.reuse ;  /* 0x00000004418c7825 */ /* 0x102fe200078e028a */
[----:B------:R-:W-:Y:S02]  /*7660*/  ISETP.NE.U32.AND P3, PT, R144, RZ, PT ;  /* 0x000000ff9000720c */ /* 0x000fe40003f65070 */
[----:B------:R-:W-:Y:S02]  /*7670*/  SEL R144, RZ, 0x4, P6 ;  /* 0x00000004ff907807 */ /* 0x000fe40003000000 */
[----:B------:R1:W-:Y:S01]  /*7680*/  LDGSTS.E [R169+0x8], desc[UR20][R140.64], P5 ;  /* 0x000080008ca97fae */ /* 0x0003e2000a921854 */
[----:B------:R-:W-:Y:S01]  /*7690*/  PLOP3.LUT P0, PT, PT, PT, UP1, 0x40, 0x0 ;  /* 0x000000000000781c */ /* 0x000fe20003f0e818 */
[----:B---3--:R-:W-:Y:S01]  /*76a0*/  IMAD.WIDE R142, R155, 0x4, R138 ;  /* 0x000000049b8e7825 */ /* 0x008fe200078e028a */
[----:B------:R-:W-:-:S02]  /*76b0*/  PLOP3.LUT P6, PT, PT, PT, UP1, 0x40, 0x0 ;  /* 0x000000000000781c */ /* 0x000fc40003fce818 */
[----:B------:R-:W-:Y:S02]  /*76c0*/  SEL R170, RZ, 0x4, P2 ;  /* 0x00000004ffaa7807 */ /* 0x000fe40001000000 */
[----:B------:R-:W-:Y:S02]  /*76d0*/  SEL R144, R144, RZ, P0 ;  /* 0x000000ff90907207 */ /* 0x000fe40000000000 */
[----:B------:R-:W-:Y:S02]  /*76e0*/  SEL R170, R170, RZ, P6 ;  /* 0x000000ffaaaa7207 */ /* 0x000fe40003000000 */
[----:B------:R-:W-:Y:S01]  /*76f0*/  ISETP.NE.U32.AND P0, PT, R144, RZ, PT ;  /* 0x000000ff9000720c */ /* 0x000fe20003f05070 */
[----:B-1----:R-:W-:Y:S01]  /*7700*/  IMAD.WIDE R140, R154, 0x4, R138 ;  /* 0x000000049a8c7825 */ /* 0x002fe200078e028a */
[----:B------:R-:W-:-:S04]  /*7710*/  ISETP.NE.U32.AND P2, PT, R170, RZ, PT ;  /* 0x000000ffaa00720c */ /* 0x000fc80003f45070 */
[----:B------:R1:W-:Y:S01]  /*7720*/  LDGSTS.E [R169+0x2000], desc[UR20][R140.64], P1 ;  /* 0x020000008ca97fae */ /* 0x0003e20008921854 */
[----:B--2---:R-:W-:Y:S02]  /*7730*/  LEA.HI R172, R172, 0x3e, RZ, 0x1a ;  /* 0x0000003eacac7811 */ /* 0x004fe400078fd0ff */
[----:B------:R-:W-:Y:S01]  /*7740*/  PLOP3.LUT P1, PT, PT, PT, UP1, 0x40, 0x0 ;  /* 0x000000000000781c */ /* 0x000fe20003f2e818 */
[----:B------:R2:W-:Y:S01]  /*7750*/  LDGSTS.E [R169+0x2008], desc[UR20][R142.64], P4 ;  /* 0x020080008ea97fae */ /* 0x0005e2000a121854 */
[----:B------:R-:W-:Y:S02]  /*7760*/  ISETP.GE.AND P5, PT, R172, UR12, PT ;  /* 0x0000000cac007c0c */ /* 0x000fe4000bfa6270 */
[----:B------:R-:W-:Y:S02]  /*7770*/  PLOP3.LUT P4, PT, PT, PT, UP1, 0x40, 0x0 ;  /* 0x000000000000781c */ /* 0x000fe40003f8e818 */
[----:B----4-:R-:W-:Y:S02]  /*7780*/  LOP3.LUT R171, R171, 0x3f, RZ, 0xc0, !PT ;  /* 0x0000003fabab7812 */ /* 0x010fe400078ec0ff */
[----:B------:R-:W-:Y:S01]  /*7790*/  SEL R145, RZ, 0x4, P5 ;  /* 0x00000004ff917807 */ /* 0x000fe20002800000 */
[----:B-1----:R-:W-:Y:S01]  /*77a0*/  IMAD.WIDE R140, R64, 0x4, R138 ;  /* 0x00000004408c7825 */ /* 0x002fe200078e028a */
[----:B------:R-:W-:Y:S01]  /*77b0*/  ISETP.GE.AND P6, PT, R171, UR12, PT ;  /* 0x0000000cab007c0c */ /* 0x000fe2000bfc6270 */
[----:B------:R-:W-:Y:S01]  /*77c0*/  UIADD3 UR12, UR12, -0x40, URZ ;  /* 0xffffffc00c0c7890 */ /* 0x000fe2000fffe03f */
[----:B------:R-:W-:-:S02]  /*77d0*/  LOP3.LUT R171, R2, 0x70, RZ, 0x3c, !PT ;  /* 0x0000007002ab7812 */ /* 0x000fc400078e3cff */
[----:B------:R-:W-:Y:S02]  /*77e0*/  SEL R170, RZ, 0x4, P6 ;  /* 0x00000004ffaa7807 */ /* 0x000fe40003000000 */
[----:B------:R-:W-:Y:S01]  /*77f0*/  SEL R145, R145, RZ, P4 ;  /* 0x000000ff91917207 */ /* 0x000fe20002000000 */
[----:B--2---:R-:W-:Y:S01]  /*7800*/  VIADD R169, R171, UR5 ;  /* 0x00000005aba97c36 */ /* 0x004fe20008000000 */
[-C--:B------:R-:W-:Y:S01]  /*7810*/  IADD3 R144, P5, R13, R138.reuse, RZ ;  /* 0x0000008a0d907210 */ /* 0x080fe20007fbe0ff */
[----:B------:R-:W-:Y:S01]  /*7820*/  VIADD R171, R3, UR5 ;  /* 0x0000000503ab7c36 */ /* 0x000fe20008000000 */
[----:B------:R-:W-:Y:S02]  /*7830*/  SEL R170, R170, RZ, P1 ;  /* 0x000000ffaaaa7207 */ /* 0x000fe40000800000 */
[----:B------:R-:W-:Y:S01]  /*7840*/  ISETP.NE.U32.AND P1, PT, R145, RZ, PT ;  /* 0x000000ff9100720c */ /* 0x000fe20003f25070 */
[----:B------:R-:W-:Y:S01]  /*7850*/  IMAD.X R145, R139, 0x1, R56, P5 ;  /* 0x000000018b917824 */ /* 0x000fe200028e0638 */
[----:B------:R1:W-:Y:S01]  /*7860*/  LDGSTS.E [R169], desc[UR20][R140.64], P3 ;  /* 0x000000008ca97fae */ /* 0x0003e20009921854 */
[----:B------:R-:W-:-:S02]  /*7870*/  IADD3 R142, P3, R15, R138, RZ ;  /* 0x0000008a0f8e7210 */ /* 0x000fc40007f7e0ff */
[----:B------:R-:W-:Y:S01]  /*7880*/  ISETP.NE.U32.AND P4, PT, R170, RZ, PT ;  /* 0x000000ffaa00720c */ /* 0x000fe20003f85070 */
[----:B------:R2:W-:Y:S01]  /*7890*/  LDGSTS.E [R169+0x8], desc[UR20][R144.64], P0 ;  /* 0x0000800090a97fae */ /* 0x0005e20008121854 */
[----:B------:R-:W-:Y:S01]  /*78a0*/  LOP3.LUT R172, R3, 0x20, RZ, 0x3c, !PT ;  /* 0x0000002003ac7812 */ /* 0x000fe200078e3cff */
[----:B------:R-:W-:Y:S01]  /*78b0*/  IMAD.X R143, R139, 0x1, R58, P3 ;  /* 0x000000018b8f7824 */ /* 0x000fe200018e063a */
[----:B------:R-:W-:Y:S01]  /*78c0*/  LOP3.LUT R170, R3, 0x60, RZ, 0x3c, !PT ;  /* 0x0000006003aa7812 */ /* 0x000fe200078e3cff */
[----:B-1----:R-:W-:Y:S01]  /*78d0*/  IMAD.WIDE R140, R156, 0x4, R138 ;  /* 0x000000049c8c7825 */ /* 0x002fe200078e028a */
[----:B--2---:R-:W-:-:S04]  /*78e0*/  IADD3 R144, P0, R16, R122, RZ ;  /* 0x0000007a10907210 */ /* 0x004fc80007f1e0ff */
[----:B------:R1:W-:Y:S01]  /*78f0*/  LDGSTS.E [R169+0x2000], desc[UR20][R140.64], P2 ;  /* 0x020000008ca97fae */ /* 0x0003e20009121854 */
[----:B------:R-:W-:-:S03]  /*7900*/  IMAD.X R145, R130, 0x1, R59, P0 ;  /* 0x0000000182917824 */ /* 0x000fc600000e063b */
[----:B------:R2:W-:Y:S04]  /*7910*/  LDGSTS.E [R169+0x2008], desc[UR20][R142.64], P1 ;  /* 0x020080008ea97fae */ /* 0x0005e80008921854 */
[----:B------:R-:W0:Y:S01]  /*7920*/  LDGDEPBAR ;  /* 0x00000000000079af */ /* 0x000e220000000000 */
[----:B-1----:R-:W-:-:S03]  /*7930*/  IADD3 R140, P2, R16, R114, RZ ;  /* 0x00000072108c7210 */ /* 0x002fc60007f5e0ff */
[----:B------:R1:W-:Y:S01]  /*7940*/  LDGSTS.E [R171+0xc000], desc[UR20][R144.64], P4 ;  /* 0x0c00000090ab7fae */ /* 0x0003e2000a121854 */
[----:B--2---:R-:W-:Y:S01]  /*7950*/  IADD3 R142, P0, R16, R106, RZ ;  /* 0x0000006a108e7210 */ /* 0x004fe20007f1e0ff */
[--C-:B------:R-:W-:Y:S02]  /*7960*/  IMAD.X R141, R126, 0x1, R59.reuse, P2 ;  /* 0x000000017e8d7824 */ /* 0x100fe400010e063b */
[----:B------:R-:W-:Y:S01]  /*7970*/  VIADD R169, R172, UR5 ;  /* 0x00000005aca97c36 */ /* 0x000fe20008000000 */
[----:B------:R-:W-:Y:S01]  /*7980*/  LOP3.LUT R172, R3, 0x40, RZ, 0x3c, !PT ;  /* 0x0000004003ac7812 */ /* 0x000fe200078e3cff */
[----:B------:R-:W-:Y:S01]  /*7990*/  IMAD.X R143, R121, 0x1, R59, P0 ;  /* 0x00000001798f7824 */ /* 0x000fe200000e063b */
[----:B------:R2:W-:Y:S01]  /*79a0*/  LDGSTS.E [R171+0xc400], desc[UR20][R140.64], P4 ;  /* 0x0c4000008cab7fae */ /* 0x0005e2000a121854 */
[----:B-1----:R-:W-:-:S03]  /*79b0*/  IADD3 R144, P1, R16, R98, RZ ;  /* 0x0000006210907210 */ /* 0x002fc60007f3e0ff */
[----:B------:R1:W-:Y:S02]  /*79c0*/  LDGSTS.E [R171+0xc800], desc[UR20][R142.64], P4 ;  /* 0x0c8000008eab7fae */ /* 0x0003e4000a121854 */
[----:B------:R-:W-:Y:S01]  /*79d0*/  IMAD.X R145, R113, 0x1, R59, P1 ;  /* 0x0000000171917824 */ /* 0x000fe200008e063b */
[----:B--2---:R-:W-:-:S04]  /*79e0*/  IADD3 R140, P0, R16, R90, RZ ;  /* 0x0000005a108c7210 */ /* 0x004fc80007f1e0ff */
[----:B------:R2:W-:Y:S01]  /*79f0*/  LDGSTS.E [R171+0xcc00], desc[UR20][R144.64], P4 ;  /* 0x0cc0000090ab7fae */ /* 0x0005e2000a121854 */
[----:B-1----:R-:W-:Y:S01]  /*7a00*/  IADD3 R142, P1, R16, R82, RZ ;  /* 0x00000052108e7210 */ /* 0x002fe20007f3e0ff */
[----:B------:R-:W-:-:S04]  /*7a10*/  IMAD.X R141, R105, 0x1, R59, P0 ;  /* 0x00000001698d7824 */ /* 0x000fc800000e063b */
[----:B------:R-:W-:Y:S01]  /*7a20*/  IMAD.X R143, R97, 0x1, R59, P1 ;  /* 0x00000001618f7824 */ /* 0x000fe200008e063b */
[----:B------:R1:W-:Y:S01]  /*7a30*/  LDGSTS.E [R171+0xd000], desc[UR20][R140.64], P4 ;  /* 0x0d0000008cab7fae */ /* 0x0003e2000a121854 */
[----:B--2---:R-:W-:-:S03]  /*7a40*/  IADD3 R144, P0, R16, R74, RZ ;  /* 0x0000004a10907210 */ /* 0x004fc60007f1e0ff */
[----:B------:R2:W-:Y:S02]  /*7a50*/  LDGSTS.E [R171+0xd400], desc[UR20][R142.64], P4 ;  /* 0x0d4000008eab7fae */ /* 0x0005e4000a121854 */
[----:B------:R-:W-:Y:S01]  /*7a60*/  IMAD.X R145, R89, 0x1, R59, P0 ;  /* 0x0000000159917824 */ /* 0x000fe200000e063b */
[----:B-1----:R-:W-:-:S04]  /*7a70*/  IADD3 R140, P1, R16, R70, RZ ;  /* 0x00000046108c7210 */ /* 0x002fc80007f3e0ff */
[----:B------:R1:W-:Y:S01]  /*7a80*/  LDGSTS.E [R171+0xd800], desc[UR20][R144.64], P4 ;  /* 0x0d80000090ab7fae */ /* 0x0003e2000a121854 */
[----:B--2---:R-:W-:Y:S01]  /*7a90*/  IADD3 R142, P0, R16, R120, RZ ;  /* 0x00000078108e7210 */ /* 0x004fe20007f1e0ff */
[----:B------:R-:W-:-:S04]  /*7aa0*/  IMAD.X R141, R81, 0x1, R59, P1 ;  /* 0x00000001518d7824 */ /* 0x000fc800008e063b */
[----:B------:R-:W-:Y:S01]  /*7ab0*/  IMAD.X R143, R129, 0x1, R59, P0 ;  /* 0x00000001818f7824 */ /* 0x000fe200000e063b */
[----:B------:R2:W-:Y:S01]  /*7ac0*/  LDGSTS.E [R171+0xdc00], desc[UR20][R140.64], P4 ;  /* 0x0dc000008cab7fae */ /* 0x0005e2000a121854 */
[----:B-1----:R-:W-:-:S03]  /*7ad0*/  IADD3 R144, P1, R16, R112, RZ ;  /* 0x0000007010907210 */ /* 0x002fc60007f3e0ff */
[----:B------:R1:W-:Y:S02]  /*7ae0*/  LDGSTS.E [R169+0xc100], desc[UR20][R142.64], P4 ;  /* 0x0c1000008ea97fae */ /* 0x0003e4000a121854 */
[----:B------:R-:W-:Y:S01]  /*7af0*/  IMAD.X R145, R124, 0x1, R59, P1 ;  /* 0x000000017c917824 */ /* 0x000fe200008e063b */
[----:B--2---:R-:W-:-:S04]  /*7b00*/  IADD3 R140, P0, R16, R104, RZ ;  /* 0x00000068108c7210 */ /* 0x004fc80007f1e0ff */
[----:B------:R2:W-:Y:S01]  /*7b10*/  LDGSTS.E [R169+0xc500], desc[UR20][R144.64], P4 ;  /* 0x0c50000090a97fae */ /* 0x0005e2000a121854 */
[----:B------:R-:W-:Y:S01]  /*7b20*/  VIADD R171, R172, UR5 ;  /* 0x00000005acab7c36 */ /* 0x000fe20008000000 */
        /* <DEDUP_REMOVED lines=14> */
[----:B------:R1:W-:Y:S01]  /*7c10*/  LDGSTS.E [R169+0xd900], desc[UR20][R142.64], P4 ;  /* 0x0d9000008ea97fae */ /* 0x0003e2000a121854 */
[----:B------:R-:W-:Y:S01]  /*7c20*/  IADD3 R69, P3, R69, UR23, RZ ;  /* 0x0000001745457c10 */ /* 0x000fe2000ff7e0ff */
[----:B------:R-:W-:-:S03]  /*7c30*/  IMAD.X R145, R79, 0x1, R59, P1 ;  /* 0x000000014f917824 */ /* 0x000fc600008e063b */
[----:B------:R-:W-:Y:S02]  /*7c40*/  IADD3.X R79, R79, UR14, RZ, P3, !PT ;  /* 0x0000000e4f4f7c10 */ /* 0x000fe40009ffe4ff */
[C---:B--2---:R-:W-:Y:S01]  /*7c50*/  IADD3 R140, P0, R16.reuse, R118, RZ ;  /* 0x00000076108c7210 */ /* 0x044fe20007f1e0ff */
[----:B------:R2:W-:Y:S01]  /*7c60*/  LDGSTS.E [R169+0xdd00], desc[UR20][R144.64], P4 ;  /* 0x0dd0000090a97fae */ /* 0x0005e2000a121854 */
[----:B-1----:R-:W-:-:S03]  /*7c70*/  IADD3 R142, P1, R16, R110, RZ ;  /* 0x0000006e108e7210 */ /* 0x002fc60007f3e0ff */
[--C-:B------:R-:W-:Y:S02]  /*7c80*/  IMAD.X R141, R128, 0x1, R59.reuse, P0 ;  /* 0x00000001808d7824 */ /* 0x100fe400000e063b */
[----:B------:R-:W-:-:S03]  /*7c90*/  IMAD.X R143, R125, 0x1, R59, P1 ;  /* 0x000000017d8f7824 */ /* 0x000fc600008e063b */
[----:B------:R1:W-:Y:S01]  /*7ca0*/  LDGSTS.E [R171+0xc200], desc[UR20][R140.64], P4 ;  /* 0x0c2000008cab7fae */ /* 0x0003e2000a121854 */
[----:B--2---:R-:W-:-:S03]  /*7cb0*/  IADD3 R144, P0, R16, R102, RZ ;  /* 0x0000006610907210 */ /* 0x004fc60007f1e0ff */
[----:B------:R2:W-:Y:S01]  /*7cc0*/  LDGSTS.E [R171+0xc600], desc[UR20][R142.64], P4 ;  /* 0x0c6000008eab7fae */ /* 0x0005e2000a121854 */
[----:B------:R-:W-:Y:S02]  /*7cd0*/  VIADD R169, R170, UR5 ;  /* 0x00000005aaa97c36 */ /* 0x000fe40008000000 */
        /* <DEDUP_REMOVED lines=12> */
[----:B--2---:R-:W-:Y:S01]  /*7da0*/  IADD3 R140, P0, R16, R72, RZ ;  /* 0x00000048108c7210 */ /* 0x004fe20007f1e0ff */
[----:B------:R2:W-:Y:S01]  /*7db0*/  LDGSTS.E [R171+0xd600], desc[UR20][R144.64], P4 ;  /* 0x0d60000090ab7fae */ /* 0x0005e2000a121854 */
[----:B------:R-:W-:Y:S02]  /*7dc0*/  IADD3 R72, P6, R72, UR23, RZ ;  /* 0x0000001748487c10 */ /* 0x000fe4000ffde0ff */
[----:B-1----:R-:W-:Y:S01]  /*7dd0*/  IADD3 R142, P1, R16, R68, RZ ;  /* 0x00000044108e7210 */ /* 0x002fe20007f3e0ff */
[C---:B------:R-:W-:Y:S01]  /*7de0*/  IMAD.X R141, R85.reuse, 0x1, R59, P0 ;  /* 0x00000001558d7824 */ /* 0x040fe200000e063b */
[----:B------:R-:W-:-:S03]  /*7df0*/  IADD3.X R85, R85, UR14, RZ, P6, !PT ;  /* 0x0000000e55557c10 */ /* 0x000fc6000b7fe4ff */
[----:B------:R-:W-:Y:S01]  /*7e00*/  IMAD.X R143, R77, 0x1, R59, P1 ;  /* 0x000000014d8f7824 */ /* 0x000fe200008e063b */
[----:B------:R1:W-:Y:S01]  /*7e10*/  LDGSTS.E [R171+0xda00], desc[UR20][R140.64], P4 ;  /* 0x0da000008cab7fae */ /* 0x0003e2000a121854 */
[----:B--2---:R-:W-:-:S03]  /*7e20*/  IADD3 R144, P0, R16, R116, RZ ;  /* 0x0000007410907210 */ /* 0x004fc60007f1e0ff */
[----:B------:R2:W-:Y:S02]  /*7e30*/  LDGSTS.E [R171+0xde00], desc[UR20][R142.64], P4 ;  /* 0x0de000008eab7fae */ /* 0x0005e4000a121854 */
[----:B------:R-:W-:Y:S01]  /*7e40*/  IMAD.X R145, R127, 0x1, R59, P0 ;  /* 0x000000017f917824 */ /* 0x000fe200000e063b */
[----:B-1----:R-:W-:-:S04]  /*7e50*/  IADD3 R140, P1, R16, R108, RZ ;  /* 0x0000006c108c7210 */ /* 0x002fc80007f3e0ff */
[----:B------:R1:W-:Y:S01]  /*7e60*/  LDGSTS.E [R169+0xc300], desc[UR20][R144.64], P4 ;  /* 0x0c30000090a97fae */ /* 0x0003e2000a121854 */
[C---:B--2---:R-:W-:Y:S01]  /*7e70*/  IADD3 R142, P0, R16.reuse, R100, RZ ;  /* 0x00000064108e7210 */ /* 0x044fe20007f1e0ff */
[--C-:B------:R-:W-:Y:S02]  /*7e80*/  IMAD.X R141, R123, 0x1, R59.reuse, P1 ;  /* 0x000000017b8d7824 */ /* 0x100fe400008e063b */
[----:B------:R-:W-:Y:S02]  /*7e90*/  IMAD.U32 R171, RZ, RZ, UR22 ;  /* 0x00000016ffab7e24 */ /* 0x000fe4000f8e00ff */
[----:B------:R-:W-:Y:S01]  /*7ea0*/  IMAD.X R143, R115, 0x1, R59, P0 ;  /* 0x00000001738f7824 */ /* 0x000fe200000e063b */
[----:B------:R2:W-:Y:S02]  /*7eb0*/  LDGSTS.E [R169+0xc700], desc[UR20][R140.64], P4 ;  /* 0x0c7000008ca97fae */ /* 0x0005e4000a121854 */
[----:B------:R-:W-:Y:S02]  /*7ec0*/  LEA R138, P2, R171, R138, 0x2 ;  /* 0x0000008aab8a7211 */ /* 0x000fe400078410ff */
[----:B-1----:R-:W-:Y:S01]  /*7ed0*/  IADD3 R144, P1, R16, R92, RZ ;  /* 0x0000005c10907210 */ /* 0x002fe20007f3e0ff */
[----:B------:R1:W-:Y:S01]  /*7ee0*/  LDGSTS.E [R169+0xcb00], desc[UR20][R142.64], P4 ;  /* 0x0cb000008ea97fae */ /* 0x0003e2000a121854 */
[----:B------:R-:W-:-:S02]  /*7ef0*/  IADD3.X R171, R139, UR16, RZ, P2, !PT ;  /* 0x000000108bab7c10 */ /* 0x000fc400097fe4ff */
[----:B------:R-:W-:Y:S01]  /*7f00*/  IADD3 R68, P2, R68, UR23, RZ ;  /* 0x0000001744447c10 */ /* 0x000fe2000ff5e0ff */
[--C-:B------:R-:W-:Y:S01]  /*7f10*/  IMAD.X R145, R107, 0x1, R59.reuse, P1 ;  /* 0x000000016b917824 */ /* 0x100fe200008e063b */
[----:B------:R-:W-:Y:S02]  /*7f20*/  IADD3 R92, P3, R92, UR23, RZ ;  /* 0x000000175c5c7c10 */ /* 0x000fe4000ff7e0ff */
[C---:B--2---:R-:W-:Y:S02]  /*7f30*/  IADD3 R140, P0, R16.reuse, R84, RZ ;  /* 0x00000054108c7210 */ /* 0x044fe40007f1e0ff */
[----:B------:R2:W-:Y:S01]  /*7f40*/  LDGSTS.E [R169+0xcf00], desc[UR20][R144.64], P4 ;  /* 0x0cf0000090a97fae */ /* 0x0005e2000a121854 */
[----:B------:R-:W-:Y:S02]  /*7f50*/  IADD3.X R77, R77, UR14, RZ, P2, !PT ;  /* 0x0000000e4d4d7c10 */ /* 0x000fe400097fe4ff */
[----:B------:R-:W-:Y:S01]  /*7f60*/  IMAD.X R141, R99, 0x1, R59, P0 ;  /* 0x00000001638d7824 */ /* 0x000fe200000e063b */
[----:B-1----:R-:W-:-:S02]  /*7f70*/  IADD3 R142, P0, R16, R76, RZ ;  /* 0x0000004c108e7210 */ /* 0x002fc40007f1e0ff */
[----:B------:R-:W-:Y:S02]  /*7f80*/  IADD3 R76, P2, R76, UR23, RZ ;  /* 0x000000174c4c7c10 */ /* 0x000fe4000ff5e0ff */
[----:B------:R1:W-:Y:S01]  /*7f90*/  LDGSTS.E [R169+0xd300], desc[UR20][R140.64], P4 ;  /* 0x0d3000008ca97fae */ /* 0x0003e2000a121854 */
[C-C-:B------:R-:W-:Y:S01]  /*7fa0*/  IMAD.X R143, R91.reuse, 0x1, R59.reuse, P0 ;  /* 0x000000015b8f7824 */ /* 0x140fe200000e063b */
[----:B------:R-:W-:Y:S02]  /*7fb0*/  IADD3.X R91, R91, UR14, RZ, P2, !PT ;  /* 0x0000000e5b5b7c10 */ /* 0x000fe400097fe4ff */
[----:B--2---:R-:W-:Y:S02]  /*7fc0*/  IADD3 R144, P1, R16, R71, RZ ;  /* 0x0000004710907210 */ /* 0x004fe40007f3e0ff */
[----:B------:R-:W-:Y:S01]  /*7fd0*/  IADD3 R71, P5, R71, UR23, RZ ;  /* 0x0000001747477c10 */ /* 0x000fe2000ffbe0ff */
[----:B------:R3:W-:Y:S01]  /*7fe0*/  LDGSTS.E [R169+0xd700], desc[UR20][R142.64], P4 ;  /* 0x0d7000008ea97fae */ /* 0x0007e2000a121854 */
[----:B------:R-:W-:Y:S01]  /*7ff0*/  IADD3 R84, P6, R84, UR23, RZ ;  /* 0x0000001754547c10 */ /* 0x000fe2000ffde0ff */
[C---:B------:R-:W-:Y:S01]  /*8000*/  IMAD.X R145, R83.reuse, 0x1, R59, P1 ;  /* 0x0000000153917824 */ /* 0x040fe200008e063b */
[----:B------:R-:W-:-:S02]  /*8010*/  IADD3.X R83, R83, UR14, RZ, P5, !PT ;  /* 0x0000000e53537c10 */ /* 0x000fc4000affe4ff */
[----:B-1----:R-:W-:Y:S02]  /*8020*/  IADD3 R140, P0, R16, R132, RZ ;  /* 0x00000084108c7210 */ /* 0x002fe40007f1e0ff */
[----:B------:R-:W-:Y:S01]  /*8030*/  IADD3 R82, P5, R82, UR23, RZ ;  /* 0x0000001752527c10 */ /* 0x000fe2000ffbe0ff */
[----:B------:R3:W-:Y:S01]  /*8040*/  LDGSTS.E [R169+0xdb00], desc[UR20][R144.64], P4 ;  /* 0x0db0000090a97fae */ /* 0x0007e2000a121854 */
[----:B------:R-:W-:Y:S01]  /*8050*/  IADD3 R132, P1, R132, UR23, RZ ;  /* 0x0000001784847c10 */ /* 0x000fe2000ff3e0ff */
[----:B------:R-:W-:Y:S01]  /*8060*/  IMAD.X R141, R75, 0x1, R59, P0 ;  /* 0x000000014b8d7824 */ /* 0x000fe200000e063b */
[----:B------:R-:W-:Y:S02]  /*8070*/  IADD3.X R97, R97, UR14, RZ, P5, !PT ;  /* 0x0000000e61617c10 */ /* 0x000fe4000affe4ff */
[----:B------:R-:W-:Y:S02]  /*8080*/  IADD3 R96, P5, R96, UR23, RZ ;  /* 0x0000001760607c10 */ /* 0x000fe4000ffbe0ff */
[----:B------:R3:W-:Y:S01]  /*8090*/  LDGSTS.E [R169+0xdf00], desc[UR20][R140.64], P4 ;  /* 0x0df000008ca97fae */ /* 0x0007e2000a121854 */
[----:B------:R-:W-:-:S02]  /*80a0*/  IADD3 R70, P4, R70, UR23, RZ ;  /* 0x0000001746467c10 */ /* 0x000fc4000ff9e0ff */
[----:B------:R-:W-:Y:S01]  /*80b0*/  IADD3.X R75, R75, UR14, RZ, P1, !PT ;  /* 0x0000000e4b4b7c10 */ /* 0x000fe20008ffe4ff */
[----:B------:R-:W0:Y:S01]  /*80c0*/  LDGDEPBAR ;  /* 0x00000000000079af */ /* 0x000e220000000000 */
[----:B------:R-:W-:Y:S02]  /*80d0*/  IADD3.X R81, R81, UR14, RZ, P4, !PT ;  /* 0x0000000e51517c10 */ /* 0x000fe4000a7fe4ff */
[----:B------:R-:W-:Y:S02]  /*80e0*/  IADD3 R73, P0, R73, UR23, RZ ;  /* 0x0000001749497c10 */ /* 0x000fe4000ff1e0ff */
[----:B------:R-:W-:Y:S02]  /*80f0*/  IADD3 R74, P1, R74, UR23, RZ ;  /* 0x000000174a4a7c10 */ /* 0x000fe4000ff3e0ff */
[----:B------:R-:W-:Y:S02]  /*8100*/  IADD3 R80, P4, R80, UR23, RZ ;  /* 0x0000001750507c10 */ /* 0x000fe4000ff9e0ff */
[----:B------:R-:W-:-:S02]  /*8110*/  IADD3.X R111, R111, UR14, RZ, P5, !PT ;  /* 0x0000000e6f6f7c10 */ /* 0x000fc4000affe4ff */
[----:B------:R-:W-:Y:S02]  /*8120*/  IADD3 R110, P5, R110, UR23, RZ ;  /* 0x000000176e6e7c10 */ /* 0x000fe4000ffbe0ff */
[----:B------:R-:W-:Y:S02]  /*8130*/  IADD3.X R87, R87, UR14, RZ, P0, !PT ;  /* 0x0000000e57577c10 */ /* 0x000fe400087fe4ff */
[----:B------:R-:W-:Y:S02]  /*8140*/  IADD3.X R89, R89, UR14, RZ, P1, !PT ;  /* 0x0000000e59597c10 */ /* 0x000fe40008ffe4ff */
[----:B------:R-:W-:Y:S02]  /*8150*/  IADD3.X R95, R95, UR14, RZ, P4, !PT ;  /* 0x0000000e5f5f7c10 */ /* 0x000fe4000a7fe4ff */
[----:B------:R-:W-:Y:S02]  /*8160*/  IADD3 R86, P0, R86, UR23, RZ ;  /* 0x0000001756567c10 */ /* 0x000fe4000ff1e0ff */
[----:B------:R-:W-:-:S02]  /*8170*/  IADD3 R88, P1, R88, UR23, RZ ;  /* 0x0000001758587c10 */ /* 0x000fc4000ff3e0ff */
[----:B------:R-:W-:Y:S02]  /*8180*/  IADD3 R90, P2, R90, UR23, RZ ;  /* 0x000000175a5a7c10 */ /* 0x000fe4000ff5e0ff */
[----:B------:R-:W-:Y:S02]  /*8190*/  IADD3 R94, P4, R94, UR23, RZ ;  /* 0x000000175e5e7c10 */ /* 0x000fe4000ff9e0ff */
[----:B------:R-:W-:Y:S02]  /*81a0*/  IADD3.X R125, R125, UR14, RZ, P5, !PT ;  /* 0x0000000e7d7d7c10 */ /* 0x000fe4000affe4ff */
[----:B------:R-:W-:Y:S02]  /*81b0*/  PLOP3.LUT P5, PT, PT, PT, UP0, 0x80, 0x0 ;  /* 0x000000000000781c */ /* 0x000fe40003faf008 */
        /* <DEDUP_REMOVED lines=29> */
[----:B------:R-:W-:Y:S01]  /*8390*/  IADD3.X R130, R130, UR14, RZ, P4, !PT ;  /* 0x0000000e82827c10 */ /* 0x000fe2000a7fe4ff */
[----:B---3--:R-:W-:Y:S06]  /*83a0*/  @P5 BRA `(.L_x_1) ;  /* 0xffffffe000305947 */ /* 0x008fec000383ffff */
.L_x_0:
[----:B------:R-:W-:Y:S02]  /*83b0*/  WARPGROUP.DEPBAR.LE gsb0, 0x0 ;  /* 0x00008000000079c5 */ /* 0x000fe40000010000 */
[----:B------:R-:W-:-:S04]  /*83c0*/  DEPBAR.LE SB0, 0x0 ;  /* 0x000080000000791a */ /* 0x000fc80000000000 */
[C---:B------:R-:W-:Y:S01]  /*83d0*/  LOP3.LUT R3, R168.reuse, 0x70, RZ, 0xc0, !PT ;  /* 0x00000070a8037812 */ /* 0x040fe200078ec0ff */
[----:B------:R-:W1:Y:S01]  /*83e0*/  LDC R65, c[0x0][0x248] ;  /* 0x00009200ff417b82 */ /* 0x000e620000000800 */
[----:B------:R-:W-:Y:S01]  /*83f0*/  IADD3 R166, R167, UR7, R166 ;  /* 0x00000007a7a67c10 */ /* 0x000fe2000fffe0a6 */
[----:B------:R-:W-:Y:S01]  /*8400*/  ULDC UR4, c[0x0][0x244] ;  /* 0x0000910000047ab9 */ /* 0x000fe20000000800 */
[----:B------:R-:W-:-:S05]  /*8410*/  LOP3.LUT R168, R168, 0x7f0, RZ, 0xc0, !PT ;  /* 0x000007f0a8a87812 */ /* 0x000fca00078ec0ff */
[----:B------:R-:W-:Y:S01]  /*8420*/  BAR.SYNC.DEFER_BLOCKING 0x0 ;  /* 0x0000000000007b1d */ /* 0x000fe20000010000 */
[----:B------:R-:W-:Y:S01]  /*8430*/  ISETP.GE.AND P0, PT, R157, UR18, PT ;  /* 0x000000129d007c0c */ /* 0x000fe2000bf06270 */
[----:B------:R-:W-:Y:S02]  /*8440*/  IMAD.IADD R166, R3, 0x1, R166 ;  /* 0x0000000103a67824 */ /* 0x000fe400078e02a6 */
[----:B------:R-:W-:Y:S01]  /*8450*/  IMAD R157, R157, UR4, RZ ;  /* 0x000000049d9d7c24 */ /* 0x000fe2000f8e02ff */
[----:B------:R-:W-:Y:S01]  /*8460*/  ISETP.LT.AND P5, PT, R4, UR19, !P0 ;  /* 0x0000001304007c0c */ /* 0x000fe2000c7a1270 */
[----:B------:R-:W-:Y:S01]  /*8470*/  ULDC.64 UR4, c[0x0][0x220] ;  /* 0x0000880000047ab9 */ /* 0x000fe20000000a00 */
[----:B------:R-:W-:Y:S02]  /*8480*/  ISETP.LT.AND P2, PT, R227, UR19, !P0 ;  /* 0x00000013e3007c0c */ /* 0x000fe4000c741270 */
[----:B------:R-:W-:Y:S02]  /*8490*/  ISETP.LT.AND P1, PT, R226, UR19, !P0 ;  /* 0x00000013e2007c0c */ /* 0x000fe4000c721270 */
[----:B------:R-:W-:-:S02]  /*84a0*/  ISETP.LT.AND P4, PT, R225, UR19, !P0 ;  /* 0x00000013e1007c0c */ /* 0x000fc4000c781270 */
[----:B------:R-:W-:Y:S01]  /*84b0*/  ISETP.LT.AND P3, PT, R224, UR19, !P0 ;  /* 0x00000013e0007c0c */ /* 0x000fe2000c761270 */
[----:B-1----:R-:W-:Y:S01]  /*84c0*/  IMAD R4, R4, R65, RZ ;  /* 0x0000004104047224 */ /* 0x002fe200078e02ff */
[----:B------:R1:W-:Y:S03]  /*84d0*/  STSM.16.M88.4 [R166], R24 ;  /* 0x00000018a6007844 */ /* 0x0003e60000000200 */
[C---:B------:R-:W-:Y:S01]  /*84e0*/  IMAD R0, R65.reuse, 0x2, R4 ;  /* 0x0000000241007824 */ /* 0x040fe200078e0204 */
[----:B------:R-:W-:Y:S03]  /*84f0*/  BAR.SYNC.DEFER_BLOCKING 0x0 ;  /* 0x0000000000007b1d */ /* 0x000fe60000010000 */
[----:B-1----:R-:W-:-:S03]  /*8500*/  IMAD R27, R65, 0x2, R0 ;  /* 0x00000002411b7824 */ /* 0x002fc600078e0200 */
[----:B------:R-:W1:Y:S02]  /*8510*/  LDS.128 R60, [R168+UR7] ;  /* 0x00000007a83c7984 */ /* 0x000e640008000c00 */
[----:B------:R-:W-:Y:S06]  /*8520*/  BAR.SYNC.DEFER_BLOCKING 0x0 ;  /* 0x0000000000007b1d */ /* 0x000fec0000010000 */
[----:B------:R3:W-:Y:S02]  /*8530*/  STSM.16.M88.4 [R166], R28 ;  /* 0x0000001ca6007844 */ /* 0x0007e40000000200 */
[----:B------:R-:W-:Y:S01]  /*8540*/  BAR.SYNC.DEFER_BLOCKING 0x0 ;  /* 0x0000000000007b1d */ /* 0x000fe20000010000 */
[----:B---3--:R-:W-:-:S04]  /*8550*/  LEA R31, P6, R157, UR4, 0x2 ;  /* 0x000000049d1f7c11 */ /* 0x008fc8000f8c10ff */
[----:B------:R-:W-:Y:S02]  /*8560*/  LEA.HI.X.SX32 R157, R157, UR5, 0x2, P6 ;  /* 0x000000059d9d7c11 */ /* 0x000fe4000b0f16ff */
[----:B------:R-:W-:-:S04]  /*8570*/  LEA R2, P6, R4, R31, 0x2 ;  /* 0x0000001f04027211 */ /* 0x000fc800078c10ff */
[----:B------:R-:W-:Y:S01]  /*8580*/  LEA.HI.X.SX32 R3, R4, R157, 0x2, P6 ;  /* 0x0000009d04037211 */ /* 0x000fe200030f16ff */
[----:B------:R-:W3:Y:S01]  /*8590*/  LDS.128 R56, [R168+UR7] ;  /* 0x00000007a8387984 */ /* 0x000ee20008000c00 */
[----:B------:R-:W-:Y:S01]  /*85a0*/  BAR.SYNC.DEFER_BLOCKING 0x0 ;  /* 0x0000000000007b1d */ /* 0x000fe20000010000 */
[----:B------:R-:W-:-:S04]  /*85b0*/  LEA R24, P6, R0, R31, 0x2 ;  /* 0x0000001f00187211 */ /* 0x000fc800078c10ff */
[----:B------:R-:W-:Y:S01]  /*85c0*/  LEA.HI.X.SX32 R25, R0, R157, 0x2, P6 ;  /* 0x0000009d00197211 */ /* 0x000fe200030f16ff */
[----:B------:R-:W-:-:S04]  /*85d0*/  IMAD R0, R65, 0x2, R27 ;  /* 0x0000000241007824 */ /* 0x000fc800078e021b */
[----:B------:R-:W-:Y:S01]  /*85e0*/  IMAD R30, R65, 0x2, R0 ;  /* 0x00000002411e7824 */ /* 0x000fe200078e0200 */
[----:B------:R-:W-:-:S04]  /*85f0*/  LEA R28, P6, R0, R31, 0x2 ;  /* 0x0000001f001c7211 */ /* 0x000fc800078c10ff */
[----:B------:R-:W-:Y:S01]  /*8600*/  LEA.HI.X.SX32 R29, R0, R157, 0x2, P6 ;  /* 0x0000009d001d7211 */ /* 0x000fe200030f16ff */
[----:B------:R-:W-:Y:S01]  /*8610*/  IMAD R0, R65, 0x2, R30 ;  /* 0x0000000241007824 */ /* 0x000fe200078e021e */
[----:B------:R-:W-:Y:S01]  /*8620*/  STSM.16.M88.4 [R166], R32 ;  /* 0x00000020a6007844 */ /* 0x000fe20000000200 */
[----:B------:R-:W-:Y:S06]  /*8630*/  BAR.SYNC.DEFER_BLOCKING 0x0 ;  /* 0x0000000000007b1d */ /* 0x000fec0000010000 */
[----:B------:R-:W4:Y:S02]  /*8640*/  LDS.128 R20, [R168+UR7] ;  /* 0x00000007a8147984 */ /* 0x000f240008000c00 */
[----:B------:R-:W-:Y:S06]  /*8650*/  BAR.SYNC.DEFER_BLOCKING 0x0 ;  /* 0x0000000000007b1d */ /* 0x000fec0000010000 */
[----:B------:R-:W-:Y:S02]  /*8660*/  STSM.16.M88.4 [R166], R36 ;  /* 0x00000024a6007844 */ /* 0x000fe40000000200 */
[----:B------:R-:W-:Y:S06]  /*8670*/  BAR.SYNC.DEFER_BLOCKING 0x0 ;  /* 0x0000000000007b1d */ /* 0x000fec0000010000 */
[----:B------:R-:W5:Y:S02]  /*8680*/  LDS.128 R16, [R168+UR7] ;  /* 0x00000007a8107984 */ /* 0x000f640008000c00 */
        /* <DEDUP_REMOVED lines=15> */
[----:B-1----:R1:W-:Y:S01]  /*8780*/  @P5 STG.E desc[UR20][R2.64], R60 ;  /* 0x0000003c02005986 */ /* 0x0023e2000c101914 */
[----:B------:R-:W-:-:S03]  /*8790*/  LEA R26, P5, R27, R31, 0x2 ;  /* 0x0000001f1b1a7211 */ /* 0x000fc600078a10ff */
[----:B------:R3:W-:Y:S01]  /*87a0*/  @P2 STG.E desc[UR20][R24.64], R61 ;  /* 0x0000003d18002986 */ /* 0x0007e2000c101914 */
[----:B------:R-:W-:Y:S02]  /*87b0*/  LEA.HI.X.SX32 R27, R27, R157, 0x2, P5 ;  /* 0x0000009d1b1b7211 */ /* 0x000fe400028f16ff */
[----:B------:R-:W-:Y:S01]  /*87c0*/  ISETP.LT.AND P5, PT, R223, UR19, !P0 ;  /* 0x00000013df007c0c */ /* 0x000fe2000c7a1270 */
[----:B--2---:R-:W2:Y:S01]  /*87d0*/  LDS.128 R168, [R168+UR7] ;  /* 0x00000007a8a87984 */ /* 0x004ea20008000c00 */
[----:B------:R-:W-:-:S03]  /*87e0*/  ISETP.LT.AND P2, PT, R222, UR19, !P0 ;  /* 0x00000013de007c0c */ /* 0x000fc6000c741270 */
[----:B------:R4:W-:Y:S01]  /*87f0*/  @P1 STG.E desc[UR20][R26.64], R62 ;  /* 0x0000003e1a001986 */ /* 0x0009e2000c101914 */
[-C--:B-1----:R-:W-:Y:S02]  /*8800*/  LEA R2, P1, R30, R31.reuse, 0x2 ;  /* 0x0000001f1e027211 */ /* 0x082fe400078210ff */
[----:B---3--:R-:W-:Y:S01]  /*8810*/  LEA R24, P6, R0, R31, 0x2 ;  /* 0x0000001f00187211 */ /* 0x008fe200078c10ff */
[----:B------:R1:W-:Y:S01]  /*8820*/  @P4 STG.E desc[UR20][R28.64], R63 ;  /* 0x0000003f1c004986 */ /* 0x0003e2000c101914 */
[-C--:B------:R-:W-:Y:S01]  /*8830*/  LEA.HI.X.SX32 R3, R30, R157.reuse, 0x2, P1 ;  /* 0x0000009d1e037211 */ /* 0x080fe200008f16ff */
[----:B------:R-:W-:Y:S01]  /*8840*/  IMAD R30, R65, 0x2, R0 ;  /* 0x00000002411e7824 */ /* 0x000fe200078e0200 */
[----:B------:R-:W-:Y:S02]  /*8850*/  LEA.HI.X.SX32 R25, R0, R157, 0x2, P6 ;  /* 0x0000009d00197211 */ /* 0x000fe400030f16ff */
[----:B------:R-:W-:Y:S01]  /*8860*/  ISETP.LT.AND P4, PT, R221, UR19, !P0 ;  /* 0x00000013dd007c0c */ /* 0x000fe2000c781270 */
[----:B------:R3:W-:Y:S01]  /*8870*/  @P3 STG.E desc[UR20][R2.64], R56 ;  /* 0x0000003802003986 */ /* 0x0007e2000c101914 */
[----:B------:R-:W-:Y:S01]  /*8880*/  IMAD R0, R65, 0x2, R30 ;  /* 0x0000000241007824 */ /* 0x000fe200078e021e */
[----:B----4-:R-:W-:-:S02]  /*8890*/  LEA R26, P3, R30, R31, 0x2 ;  /* 0x0000001f1e1a7211 */ /* 0x010fc400078610ff */
[----:B------:R-:W-:Y:S01]  /*88a0*/  ISETP.LT.AND P1, PT, R220, UR19, !P0 ;  /* 0x00000013dc007c0c */ /* 0x000fe2000c721270 */
[----:B------:R4:W-:Y:S01]  /*88b0*/  @P5 STG.E desc[UR20][R24.64], R57 ;  /* 0x0000003918005986 */ /* 0x0009e2000c101914 */
[----:B-1----:R-:W-:Y:S02]  /*88c0*/  LEA R28, P6, R0, R31, 0x2 ;  /* 0x0000001f001c7211 */ /* 0x002fe400078c10ff */
[-C--:B------:R-:W-:Y:S01]  /*88d0*/  LEA.HI.X.SX32 R27, R30, R157.reuse, 0x2, P3 ;  /* 0x0000009d1e1b7211 */ /* 0x080fe200018f16ff */
[----:B------:R-:W-:Y:S01]  /*88e0*/  IMAD R30, R65, 0x2, R0 ;  /* 0x00000002411e7824 */ /* 0x000fe200078e0200 */
[----:B------:R-:W-:Y:S02]  /*88f0*/  LEA.HI.X.SX32 R29, R0, R157, 0x2, P6 ;  /* 0x0000009d001d7211 */ /* 0x000fe400030f16ff */
[----:B------:R-:W-:Y:S01]  /*8900*/  ISETP.LT.AND P5, PT, R219, UR19, !P0 ;  /* 0x00000013db007c0c */ /* 0x000fe2000c7a1270 */
[----:B------:R1:W-:Y:S01]  /*8910*/  @P2 STG.E desc[UR20][R26.64], R58 ;  /* 0x0000003a1a002986 */ /* 0x0003e2000c101914 */
[----:B------:R-:W-:Y:S01]  /*8920*/  IMAD R0, R65, 0x2, R30 ;  /* 0x0000000241007824 */ /* 0x000fe200078e021e */
[----:B---3--:R-:W-:-:S02]  /*8930*/  LEA R2, P2, R30, R31, 0x2 ;  /* 0x0000001f1e027211 */ /* 0x008fc400078410ff */
[----:B------:R-:W-:Y:S01]  /*8940*/  ISETP.LT.AND P3, PT, R218, UR19, !P0 ;  /* 0x00000013da007c0c */ /* 0x000fe2000c761270 */
[----:B------:R3:W-:Y:S01]  /*8950*/  @P4 STG.E desc[UR20][R28.64], R59 ;  /* 0x0000003b1c004986 */ /* 0x0007e2000c101914 */
[----:B----4-:R-:W-:Y:S02]  /*8960*/  LEA R24, P6, R0, R31, 0x2 ;  /* 0x0000001f00187211 */ /* 0x010fe400078c10ff */
[-C--:B------:R-:W-:Y:S01]  /*8970*/  LEA.HI.X.SX32 R3, R30, R157.reuse, 0x2, P2 ;  /* 0x0000009d1e037211 */ /* 0x080fe200010f16ff */
[----:B------:R-:W-:Y:S01]  /*8980*/  IMAD R30, R65, 0x2, R0 ;  /* 0x00000002411e7824 */ /* 0x000fe200078e0200 */
[----:B------:R-:W-:Y:S02]  /*8990*/  LEA.HI.X.SX32 R25, R0, R157, 0x2, P6 ;  /* 0x0000009d00197211 */ /* 0x000fe400030f16ff */
[----:B------:R-:W-:Y:S01]  /*89a0*/  ISETP.LT.AND P4, PT, R217, UR19, !P0 ;  /* 0x00000013d9007c0c */ /* 0x000fe2000c781270 */
[----:B------:R4:W-:Y:S01]  /*89b0*/  @P1 STG.E desc[UR20][R2.64], R20 ;  /* 0x0000001402001986 */ /* 0x0009e2000c101914 */
[----:B------:R-:W-:Y:S01]  /*89c0*/  IMAD R0, R65, 0x2, R30 ;  /* 0x0000000241007824 */ /* 0x000fe200078e021e */
[----:B-1----:R-:W-:-:S02]  /*89d0*/  LEA R26, P1, R30, R31, 0x2 ;  /* 0x0000001f1e1a7211 */ /* 0x002fc400078210ff */
[----:B------:R-:W-:Y:S01]  /*89e0*/  ISETP.LT.AND P2, PT, R215, UR19, !P0 ;  /* 0x00000013d7007c0c */ /* 0x000fe2000c741270 */
[----:B------:R1:W-:Y:S01]  /*89f0*/  @P5 STG.E desc[UR20][R24.64], R21 ;  /* 0x0000001518005986 */ /* 0x0003e2000c101914 */
[----:B---3--:R-:W-:Y:S02]  /*8a00*/  LEA R28, P6, R0, R31, 0x2 ;  /* 0x0000001f001c7211 */ /* 0x008fe400078c10ff */
[-C--:B------:R-:W-:Y:S01]  /*8a10*/  LEA.HI.X.SX32 R27, R30, R157.reuse, 0x2, P1 ;  /* 0x0000009d1e1b7211 */ /* 0x080fe200008f16ff */
[C---:B------:R-:W-:Y:S01]  /*8a20*/  IMAD R30, R65.reuse, 0x2, R0 ;  /* 0x00000002411e7824 */ /* 0x040fe200078e0200 */
[----:B------:R-:W-:Y:S02]  /*8a30*/  LEA.HI.X.SX32 R29, R0, R157, 0x2, P6 ;  /* 0x0000009d001d7211 */ /* 0x000fe400030f16ff */
[----:B------:R-:W-:Y:S01]  /*8a40*/  ISETP.LT.AND P5, PT, R214, UR19, !P0 ;  /* 0x00000013d6007c0c */ /* 0x000fe2000c7a1270 */
[----:B------:R-:W-:Y:S01]  /*8a50*/  IMAD R0, R65, 0x2, R30 ;  /* 0x0000000241007824 */ /* 0x000fe200078e021e */
[----:B------:R3:W-:Y:S01]  /*8a60*/  @P3 STG.E desc[UR20][R26.64], R22 ;  /* 0x000000161a003986 */ /* 0x0007e2000c101914 */
[----:B----4-:R-:W-:-:S02]  /*8a70*/  LEA R2, P3, R30, R31, 0x2 ;  /* 0x0000001f1e027211 */ /* 0x010fc400078610ff */
[----:B-1----:R-:W-:Y:S01]  /*8a80*/  IMAD R25, R65, 0x2, R0 ;  /* 0x0000000241197824 */ /* 0x002fe200078e0200 */
[----:B------:R-:W-:Y:S01]  /*8a90*/  LEA R20, P6, R0, R31, 0x2 ;  /* 0x0000001f00147211 */ /* 0x000fe200078c10ff */
[----:B------:R1:W-:Y:S01]  /*8aa0*/  @P4 STG.E desc[UR20][R28.64], R23 ;  /* 0x000000171c004986 */ /* 0x0003e2000c101914 */
[-C--:B------:R-:W-:Y:S02]  /*8ab0*/  LEA.HI.X.SX32 R3, R30, R157.reuse, 0x2, P3 ;  /* 0x0000009d1e037211 */ /* 0x080fe400018f16ff */
[----:B------:R-:W-:Y:S02]  /*8ac0*/  ISETP.LT.AND P1, PT, R213, UR19, !P0 ;  /* 0x00000013d5007c0c */ /* 0x000fe4000c721270 */
[----:B------:R-:W-:Y:S01]  /*8ad0*/  LEA.HI.X.SX32 R21, R0, R157, 0x2, P6 ;  /* 0x0000009d00157211 */ /* 0x000fe200030f16ff */
[----:B------:R-:W-:Y:S01]  /*8ae0*/  IMAD R0, R65, 0x2, R25 ;  /* 0x0000000241007824 */ /* 0x000fe200078e0219 */
[----:B-----5:R4:W-:Y:S01]  /*8af0*/  @P2 STG.E desc[UR20][R2.64], R16 ;  /* 0x0000001002002986 */ /* 0x0209e2000c101914 */
[----:B------:R-:W-:-:S02]  /*8b00*/  LEA R24, P2, R25, R31, 0x2 ;  /* 0x0000001f19187211 */ /* 0x000fc400078410ff */
[----:B---3--:R-:W-:Y:S01]  /*8b10*/  IMAD R26, R65, 0x2, R0 ;  /* 0x00000002411a7824 */ /* 0x008fe200078e0200 */
[----:B------:R-:W-:Y:S01]  /*8b20*/  LEA R22, P6, R0, R31, 0x2 ;  /* 0x0000001f00167211 */ /* 0x000fe200078c10ff */
[----:B------:R3:W-:Y:S01]  /*8b30*/  @P5 STG.E desc[UR20][R20.64], R17 ;  /* 0x0000001114005986 */ /* 0x0007e2000c101914 */
[-C--:B------:R-:W-:Y:S02]  /*8b40*/  LEA.HI.X.SX32 R25, R25, R157.reuse, 0x2, P2 ;  /* 0x0000009d19197211 */ /* 0x080fe400010f16ff */
[----:B------:R-:W-:Y:S02]  /*8b50*/  ISETP.LT.AND P4, PT, R202, UR19, !P0 ;  /* 0x00000013ca007c0c */ /* 0x000fe4000c781270 */
[----:B------:R-:W-:Y:S01]  /*8b60*/  ISETP.LT.AND P3, PT, R201, UR19, !P0 ;  /* 0x00000013c9007c0c */ /* 0x000fe2000c761270 */
[----:B------:R5:W-:Y:S01]  /*8b70*/  @P1 STG.E desc[UR20][R24.64], R18 ;  /* 0x0000001218001986 */ /* 0x000be2000c101914 */
[----:B-1----:R-:W-:Y:S01]  /*8b80*/  LEA.HI.X.SX32 R23, R0, R157, 0x2, P6 ;  /* 0x0000009d00177211 */ /* 0x002fe200030f16ff */
[----:B------:R-:W-:Y:S01]  /*8b90*/  IMAD R0, R65, 0x2, R26 ;  /* 0x0000000241007824 */ /* 0x000fe200078e021a */
[----:B----4-:R-:W-:-:S02]  /*8ba0*/  LEA R2, P1, R26, R31, 0x2 ;  /* 0x0000001f1a027211 */ /* 0x010fc400078210ff */
[----:B------:R-:W-:Y:S01]  /*8bb0*/  ISETP.LT.AND P5, PT, R200, UR19, !P0 ;  /* 0x00000013c8007c0c */ /* 0x000fe2000c7a1270 */
[----:B---3--:R-:W-:Y:S01]  /*8bc0*/  IMAD R21, R65, 0x2, R0 ;  /* 0x0000000241157824 */ /* 0x008fe200078e0200 */
[----:B------:R-:W-:Y:S02]  /*8bd0*/  LEA R16, P6, R0, R31, 0x2 ;  /* 0x0000001f00107211 */ /* 0x000fe400078c10ff */
[-C--:B------:R-:W-:Y:S01]  /*8be0*/  LEA.HI.X.SX32 R3, R26, R157.reuse, 0x2, P1 ;  /* 0x0000009d1a037211 */ /* 0x080fe200008f16ff */
[----:B------:R1:W-:Y:S01]  /*8bf0*/  @P4 STG.E desc[UR20][R22.64], R19 ;  /* 0x0000001316004986 */ /* 0x0003e2000c101914 */
[----:B------:R-:W-:Y:S02]  /*8c00*/  ISETP.LT.AND P2, PT, R199, UR19, !P0 ;  /* 0x00000013c7007c0c */ /* 0x000fe4000c741270 */
[----:B------:R-:W-:Y:S01]  /*8c10*/  LEA.HI.X.SX32 R17, R0, R157, 0x2, P6 ;  /* 0x0000009d00117211 */ /* 0x000fe200030f16ff */
[----:B------:R-:W-:Y:S01]  /*8c20*/  IMAD R0, R65, 0x2, R21 ;  /* 0x0000000241007824 */ /* 0x000fe200078e0215 */
[----:B------:R3:W-:Y:S01]  /*8c30*/  @P3 STG.E desc[UR20][R2.64], R12 ;  /* 0x0000000c02003986 */ /* 0x0007e2000c101914 */
[----:B------:R-:W-:-:S02]  /*8c40*/  LEA R20, P3, R21, R31, 0x2 ;  /* 0x0000001f15147211 */ /* 0x000fc400078610ff */
[----:B------:R-:W-:Y:S01]  /*8c50*/  ISETP.LT.AND P4, PT, R198, UR19, !P0 ;  /* 0x00000013c6007c0c */ /* 0x000fe2000c781270 */
[----:B------:R4:W-:Y:S01]  /*8c60*/  @P5 STG.E desc[UR20][R16.64], R13 ;  /* 0x0000000d10005986 */ /* 0x0009e2000c101914 */
[C---:B-----5:R-:W-:Y:S01]  /*8c70*/  LEA R18, P6, R0.reuse, R31, 0x2 ;  /* 0x0000001f00127211 */ /* 0x060fe200078c10ff */
[----:B-1----:R-:W-:Y:S01]  /*8c80*/  IMAD R22, R65, 0x2, R0 ;  /* 0x0000000241167824 */ /* 0x002fe200078e0200 */
[-C--:B------:R-:W-:Y:S02]  /*8c90*/  LEA.HI.X.SX32 R21, R21, R157.reuse, 0x2, P3 ;  /* 0x0000009d15157211 */ /* 0x080fe400018f16ff */
[----:B------:R-:W-:Y:S02]  /*8ca0*/  ISETP.LT.AND P1, PT, R197, UR19, !P0 ;  /* 0x00000013c5007c0c */ /* 0x000fe4000c721270 */
[----:B------:R-:W-:Y:S01]  /*8cb0*/  LEA.HI.X.SX32 R19, R0, R157, 0x2, P6 ;  /* 0x0000009d00137211 */ /* 0x000fe200030f16ff */
[----:B------:R-:W-:Y:S01]  /*8cc0*/  IMAD R0, R65, 0x2, R22 ;  /* 0x0000000241007824 */ /* 0x000fe200078e0216 */
[----:B------:R-:W-:Y:S01]  /*8cd0*/  @P2 STG.E desc[UR20][R20.64], R14 ;  /* 0x0000000e14002986 */ /* 0x000fe2000c101914 */
[----:B---3--:R-:W-:-:S02]  /*8ce0*/  LEA R2, P2, R22, R31, 0x2 ;  /* 0x0000001f16027211 */ /* 0x008fc400078410ff */
[----:B----4-:R-:W-:Y:S01]  /*8cf0*/  IMAD R17, R65, 0x2, R0 ;  /* 0x0000000241117824 */ /* 0x010fe200078e0200 */
[----:B------:R-:W-:Y:S01]  /*8d00*/  LEA R12, P6, R0, R31, 0x2 ;  /* 0x0000001f000c7211 */ /* 0x000fe200078c10ff */
[----:B------:R1:W-:Y:S01]  /*8d10*/  @P4 STG.E desc[UR20][R18.64], R15 ;  /* 0x0000000f12004986 */ /* 0x0003e2000c101914 */
[-C--:B------:R-:W-:Y:S02]  /*8d20*/  LEA.HI.X.SX32 R3, R22, R157.reuse, 0x2, P2 ;  /* 0x0000009d16037211 */ /* 0x080fe400010f16ff */
[----:B------:R-:W-:Y:S02]  /*8d30*/  ISETP.LT.AND P5, PT, R196, UR19, !P0 ;  /* 0x00000013c4007c0c */ /* 0x000fe4000c7a1270 */
[----:B------:R-:W-:Y:S01]  /*8d40*/  ISETP.LT.AND P3, PT, R195, UR19, !P0 ;  /* 0x00000013c3007c0c */ /* 0x000fe2000c761270 */
[----:B------:R3:W-:Y:S01]  /*8d50*/  @P1 STG.E desc[UR20][R2.64], R8 ;  /* 0x0000000802001986 */ /* 0x0007e2000c101914 */
[----:B------:R-:W-:Y:S01]  /*8d60*/  LEA.HI.X.SX32 R13, R0, R157, 0x2, P6 ;  /* 0x0000009d000d7211 */ /* 0x000fe200030f16ff */
[----:B------:R-:W-:Y:S01]  /*8d70*/  IMAD R0, R65, 0x2, R17 ;  /* 0x0000000241007824 */ /* 0x000fe200078e0211 */
[----:B------:R-:W-:-:S02]  /*8d80*/  LEA R16, P1, R17, R31, 0x2 ;  /* 0x0000001f11107211 */ /* 0x000fc400078210ff */
[----:B------:R-:W-:Y:S01]  /*8d90*/  ISETP.LT.AND P4, PT, R194, UR19, !P0 ;  /* 0x00000013c2007c0c */ /* 0x000fe2000c781270 */
[----:B-1----:R-:W-:Y:S01]  /*8da0*/  IMAD R18, R65, 0x2, R0 ;  /* 0x0000000241127824 */ /* 0x002fe200078e0200 */
[C---:B------:R-:W-:Y:S02]  /*8db0*/  LEA R14, P6, R0.reuse, R31, 0x2 ;  /* 0x0000001f000e7211 */ /* 0x040fe400078c10ff */
[-C--:B------:R-:W-:Y:S01]  /*8dc0*/  LEA.HI.X.SX32 R17, R17, R157.reuse, 0x2, P1 ;  /* 0x0000009d11117211 */ /* 0x080fe200008f16ff */
[----:B------:R1:W-:Y:S01]  /*8dd0*/  @P5 STG.E desc[UR20][R12.64], R9 ;  /* 0x000000090c005986 */ /* 0x0003e2000c101914 */
[----:B------:R-:W-:Y:S01]  /*8de0*/  LEA.HI.X.SX32 R15, R0, R157, 0x2, P6 ;  /* 0x0000009d000f7211 */ /* 0x000fe200030f16ff */
[----:B------:R-:W-:Y:S01]  /*8df0*/  IMAD R0, R65, 0x2, R18 ;  /* 0x0000000241007824 */ /* 0x000fe200078e0212 */
[----:B------:R-:W-:Y:S01]  /*8e00*/  ISETP.LT.AND P2, PT, R165, UR19, !P0 ;  /* 0x00000013a5007c0c */ /* 0x000fe2000c741270 */
[----:B------:R4:W-:Y:S01]  /*8e10*/  @P3 STG.E desc[UR20][R16.64], R10 ;  /* 0x0000000a10003986 */ /* 0x0009e2000c101914 */
[----:B------:R-:W-:-:S02]  /*8e20*/  ISETP.LT.AND P1, PT, R164, UR19, !P0 ;  /* 0x00000013a4007c0c */ /* 0x000fc4000c721270 */
[-C--:B---3--:R-:W-:Y:S01]  /*8e30*/  LEA R2, P3, R18, R31.reuse, 0x2 ;  /* 0x0000001f12027211 */ /* 0x088fe200078610ff */
[----:B------:R3:W-:Y:S01]  /*8e40*/  @P4 STG.E desc[UR20][R14.64], R11 ;  /* 0x0000000b0e004986 */ /* 0x0007e2000c101914 */
[----:B------:R-:W-:Y:S02]  /*8e50*/  LEA R8, P6, R0, R31, 0x2 ;  /* 0x0000001f00087211 */ /* 0x000fe400078c10ff */
[-C--:B------:R-:W-:Y:S01]  /*8e60*/  LEA.HI.X.SX32 R3, R18, R157.reuse, 0x2, P3 ;  /* 0x0000009d12037211 */ /* 0x080fe200018f16ff */
[----:B-1----:R-:W-:Y:S01]  /*8e70*/  IMAD R13, R65, 0x2, R0 ;  /* 0x00000002410d7824 */ /* 0x002fe200078e0200 */
[----:B------:R-:W-:Y:S02]  /*8e80*/  LEA.HI.X.SX32 R9, R0, R157, 0x2, P6 ;  /* 0x0000009d00097211 */ /* 0x000fe400030f16ff */
[----:B------:R-:W-:Y:S01]  /*8e90*/  ISETP.LT.AND P5, PT, R163, UR19, !P0 ;  /* 0x00000013a3007c0c */ /* 0x000fe2000c7a1270 */
[----:B------:R-:W-:Y:S01]  /*8ea0*/  IMAD R18, R65, 0x2, R13 ;  /* 0x0000000241127824 */ /* 0x000fe200078e020d */
[----:B------:R1:W-:Y:S01]  /*8eb0*/  @P2 STG.E desc[UR20][R2.64], R4 ;  /* 0x0000000402002986 */ /* 0x0003e2000c101914 */
[----:B----4-:R-:W-:-:S02]  /*8ec0*/  LEA R10, P6, R13, R31, 0x2 ;  /* 0x0000001f0d0a7211 */ /* 0x010fc400078c10ff */
[C---:B------:R-:W-:Y:S01]  /*8ed0*/  IMAD R0, R65.reuse, 0x2, R18 ;  /* 0x0000000241007824 */ /* 0x040fe200078e0212 */
[----:B------:R4:W-:Y:S01]  /*8ee0*/  @P1 STG.E desc[UR20][R8.64], R5 ;  /* 0x0000000508001986 */ /* 0x0009e2000c101914 */
[C---:B------:R-:W-:Y:S02]  /*8ef0*/  LEA R12, P1, R18.reuse, R31, 0x2 ;  /* 0x0000001f120c7211 */ /* 0x040fe400078210ff */
[----:B------:R-:W-:Y:S01]  /*8f00*/  IMAD R17, R65, 0x2, R0 ;  /* 0x0000000241117824 */ /* 0x000fe200078e0200 */
[-C--:B---3--:R-:W-:Y:S02]  /*8f10*/  LEA.HI.X.SX32 R11, R13, R157.reuse, 0x2, P6 ;  /* 0x0000009d0d0b7211 */ /* 0x088fe400030f16ff */
[----:B------:R-:W-:Y:S01]  /*8f20*/  LEA.HI.X.SX32 R13, R18, R157, 0x2, P1 ;  /* 0x0000009d120d7211 */ /* 0x000fe200008f16ff */
[----:B------:R-:W-:Y:S01]  /*8f30*/  IMAD R19, R65, 0x2, R17 ;  /* 0x0000000241137824 */ /* 0x000fe200078e0211 */
[----:B-1----:R-:W-:Y:S01]  /*8f40*/  LEA R2, P1, R17, R31, 0x2 ;  /* 0x0000001f11027211 */ /* 0x002fe200078210ff */
[----:B------:R1:W-:Y:S01]  /*8f50*/  @P5 STG.E desc[UR20][R10.64], R6 ;  /* 0x000000060a005986 */ /* 0x0003e2000c101914 */
[----:B------:R-:W-:-:S02]  /*8f60*/  ISETP.LT.AND P4, PT, R162, UR19, !P0 ;  /* 0x00000013a2007c0c */ /* 0x000fc4000c781270 */
[----:B------:R-:W-:Y:S02]  /*8f70*/  ISETP.LT.AND P3, PT, R161, UR19, !P0 ;  /* 0x00000013a1007c0c */ /* 0x000fe4000c761270 */
[----:B------:R-:W-:Y:S02]  /*8f80*/  ISETP.LT.AND P2, PT, R160, UR19, !P0 ;  /* 0x00000013a0007c0c */ /* 0x000fe4000c741270 */
[----:B------:R-:W-:Y:S02]  /*8f90*/  LEA R14, P6, R0, R31, 0x2 ;  /* 0x0000001f000e7211 */ /* 0x000fe400078c10ff */
[-C--:B------:R-:W-:Y:S02]  /*8fa0*/  LEA.HI.X.SX32 R3, R17, R157.reuse, 0x2, P1 ;  /* 0x0000009d11037211 */ /* 0x080fe400008f16ff */
[----:B------:R-:W-:Y:S02]  /*8fb0*/  ISETP.LT.AND P1, PT, R159, UR19, !P0 ;  /* 0x000000139f007c0c */ /* 0x000fe4000c721270 */
[----:B------:R-:W-:Y:S01]  /*8fc0*/  ISETP.LT.AND P0, PT, R158, UR19, !P0 ;  /* 0x000000139e007c0c */ /* 0x000fe2000c701270 */
[----:B------:R1:W-:Y:S01]  /*8fd0*/  @P4 STG.E desc[UR20][R12.64], R7 ;  /* 0x000000070c004986 */ /* 0x0003e2000c101914 */
[----:B------:R-:W-:Y:S01]  /*8fe0*/  LEA.HI.X.SX32 R15, R0, R157, 0x2, P6 ;  /* 0x0000009d000f7211 */ /* 0x000fe200030f16ff */
[----:B------:R-:W-:Y:S01]  /*8ff0*/  IMAD R0, R65, 0x2, R19 ;  /* 0x0000000241007824 */ /* 0x000fe200078e0213 */
[----:B------:R-:W-:-:S03]  /*9000*/  LEA R16, P6, R19, R31, 0x2 ;  /* 0x0000001f13107211 */ /* 0x000fc600078c10ff */
[----:B--2---:R1:W-:Y:S01]  /*9010*/  @P3 STG.E desc[UR20][R14.64], R168 ;  /* 0x000000a80e003986 */ /* 0x0043e2000c101914 */
[----:B------:R-:W-:Y:S02]  /*9020*/  LEA.HI.X.SX32 R17, R19, R157, 0x2, P6 ;  /* 0x0000009d13117211 */ /* 0x000fe400030f16ff */
[C---:B------:R-:W-:Y:S01]  /*9030*/  LEA R4, P6, R0.reuse, R31, 0x2 ;  /* 0x0000001f00047211 */ /* 0x040fe200078c10ff */
[----:B------:R1:W-:Y:S03]  /*9040*/  @P2 STG.E desc[UR20][R2.64], R169 ;  /* 0x000000a902002986 */ /* 0x0003e6000c101914 */
[----:B----4-:R-:W-:Y:S01]  /*9050*/  LEA.HI.X.SX32 R5, R0, R157, 0x2, P6 ;  /* 0x0000009d00057211 */ /* 0x010fe200030f16ff */
[----:B------:R1:W-:Y:S01]  /*9060*/  @P1 STG.E desc[UR20][R16.64], R170 ;  /* 0x000000aa10001986 */ /* 0x0003e2000c101914 */
[----:B------:R-:W-:Y:S07]  /*9070*/  @!P0 EXIT ;  /* 0x000000000000894d */ /* 0x000fee0003800000 */
[----:B------:R-:W-:Y:S01]  /*9080*/  STG.E desc[UR20][R4.64], R171 ;  /* 0x000000ab04007986 */ /* 0x000fe2000c101914 */
[----:B------:R-:W-:Y:S05]  /*9090*/  EXIT ;  /* 0x000000000000794d */ /* 0x000fea0003800000 */
.L_x_2:
[----:B------:R-:W-:-:S00]  /*90a0*/  BRA `(.L_x_2) ;  /* 0xfffffffc00fc7947 */ /* 0x000fc0000383ffff */
[----:B------:R-:W-:-:S00]  /*90b0*/  NOP ;  /* 0x0000000000007918 */ /* 0x000fc00000000000 */
        /* <DEDUP_REMOVED lines=12> */
.L_x_3:


//--------------------- .nv.shared.matmul_kernel  --------------------------
	.section	.nv.shared.matmul_kernel,"aw",@nobits
	.sectionflags	@""
	.align	16
	.zero		1024


//--------------------- .nv.shared.reserved.0     --------------------------
	.section	.nv.shared.reserved.0,"aw",@nobits
	.weak		__nv_reservedSMEM_offset_0_alias
	.size		__nv_reservedSMEM_offset_0_alias, 0, 0
	.other		__nv_reservedSMEM_offset_0_alias,@"STO_CUDA_RESERVED_SHARED STV_DEFAULT"
__nv_reservedSMEM_offset_0_alias:
	.zero		0


//--------------------- .nv.constant0.matmul_kernel --------------------------
	.section	.nv.constant0.matmul_kernel,"a",@progbits
	.sectionflags	@""
	.align	4
.nv.constant0.matmul_kernel:
	.zero		608


//--------------------- SYMBOLS --------------------------

	.type		.nv.reservedSmem.offset0,@object
	.size		.nv.reservedSmem.offset0,0x4
